//
// Generated by NVIDIA NVVM Compiler
//
// Compiler Build ID: CL-36424714
// Cuda compilation tools, release 13.0, V13.0.88
// Based on NVVM 20.0.0
//

.version 9.0
.target sm_100
.address_size 64

	// .globl	kurtosis_batch_f32

.visible .entry kurtosis_batch_f32(
	.param .u64 .ptr .align 1 kurtosis_batch_f32_param_0,
	.param .u64 .ptr .align 1 kurtosis_batch_f32_param_1,
	.param .u64 .ptr .align 1 kurtosis_batch_f32_param_2,
	.param .u64 .ptr .align 1 kurtosis_batch_f32_param_3,
	.param .u64 .ptr .align 1 kurtosis_batch_f32_param_4,
	.param .u32 kurtosis_batch_f32_param_5,
	.param .u32 kurtosis_batch_f32_param_6,
	.param .u64 .ptr .align 1 kurtosis_batch_f32_param_7,
	.param .u32 kurtosis_batch_f32_param_8,
	.param .u64 .ptr .align 1 kurtosis_batch_f32_param_9
)
{
	.reg .pred 	%p<9>;
	.reg .b32 	%r<24>;
	.reg .b32 	%f<9>;
	.reg .b64 	%rd<43>;
	.reg .b64 	%fd<30>;

	ld.param.u32 	%r12, [kurtosis_batch_f32_param_5];
	ld.param.u32 	%r13, [kurtosis_batch_f32_param_6];
	ld.param.u64 	%rd11, [kurtosis_batch_f32_param_7];
	ld.param.u32 	%r14, [kurtosis_batch_f32_param_8];
	mov.u32 	%r1, %ctaid.y;
	setp.ge.s32 	%p1, %r1, %r14;
	@%p1 bra 	$L__BB0_10;
	cvta.to.global.u64 	%rd13, %rd11;
	mul.wide.u32 	%rd14, %r1, 4;
	add.s64 	%rd15, %rd13, %rd14;
	ld.global.nc.u32 	%r2, [%rd15];
	setp.lt.s32 	%p2, %r2, 1;
	@%p2 bra 	$L__BB0_10;
	add.s32 	%r3, %r13, -1;
	mov.u32 	%r15, %ctaid.x;
	mov.u32 	%r4, %ntid.x;
	mov.u32 	%r16, %tid.x;
	mad.lo.s32 	%r23, %r15, %r4, %r16;
	cvt.rn.f64.u32 	%fd8, %r2;
	rcp.rn.f64 	%fd1, %fd8;
	setp.ge.s32 	%p3, %r23, %r12;
	@%p3 bra 	$L__BB0_10;
	ld.param.u64 	%rd40, [kurtosis_batch_f32_param_3];
	ld.param.u64 	%rd39, [kurtosis_batch_f32_param_2];
	ld.param.u64 	%rd38, [kurtosis_batch_f32_param_1];
	cvta.to.global.u64 	%rd1, %rd40;
	cvta.to.global.u64 	%rd2, %rd39;
	cvta.to.global.u64 	%rd3, %rd38;
	mov.u32 	%r17, %nctaid.x;
	mul.lo.s32 	%r6, %r17, %r4;
	mul.lo.s32 	%r7, %r12, %r1;
	add.s32 	%r8, %r3, %r2;
$L__BB0_4:
	setp.lt.s32 	%p4, %r23, %r8;
	mov.f32 	%f8, 0f7FFFFFFF;
	@%p4 bra 	$L__BB0_9;
	ld.param.u64 	%rd41, [kurtosis_batch_f32_param_4];
	sub.s32 	%r18, %r23, %r2;
	add.s32 	%r19, %r18, 1;
	max.s32 	%r10, %r19, 0;
	cvta.to.global.u64 	%rd16, %rd41;
	mul.wide.s32 	%rd17, %r23, 4;
	add.s64 	%rd18, %rd16, %rd17;
	ld.global.nc.u32 	%r20, [%rd18+4];
	mul.wide.u32 	%rd19, %r10, 4;
	add.s64 	%rd20, %rd16, %rd19;
	ld.global.nc.u32 	%r21, [%rd20];
	setp.ne.s32 	%p5, %r20, %r21;
	@%p5 bra 	$L__BB0_9;
	ld.param.u64 	%rd37, [kurtosis_batch_f32_param_0];
	cvt.u64.u32 	%rd4, %r10;
	cvt.s64.s32 	%rd5, %r23;
	cvta.to.global.u64 	%rd21, %rd37;
	mul.wide.s32 	%rd22, %r23, 8;
	add.s64 	%rd23, %rd21, %rd22;
	ld.global.nc.f64 	%fd9, [%rd23+8];
	mul.wide.u32 	%rd24, %r10, 8;
	add.s64 	%rd25, %rd21, %rd24;
	ld.global.nc.f64 	%fd10, [%rd25];
	sub.f64 	%fd11, %fd9, %fd10;
	add.s64 	%rd26, %rd3, %rd22;
	ld.global.nc.f64 	%fd12, [%rd26+8];
	add.s64 	%rd27, %rd3, %rd24;
	ld.global.nc.f64 	%fd13, [%rd27];
	sub.f64 	%fd14, %fd12, %fd13;
	mul.f64 	%fd2, %fd1, %fd11;
	mul.f64 	%fd3, %fd1, %fd14;
	mul.f64 	%fd4, %fd2, %fd2;
	sub.f64 	%fd5, %fd3, %fd4;
	setp.leu.f64 	%p6, %fd5, 0d0000000000000000;
	@%p6 bra 	$L__BB0_9;
	shl.b64 	%rd28, %rd5, 3;
	add.s64 	%rd29, %rd2, %rd28;
	ld.global.nc.f64 	%fd15, [%rd29+8];
	shl.b64 	%rd30, %rd4, 3;
	add.s64 	%rd31, %rd2, %rd30;
	ld.global.nc.f64 	%fd16, [%rd31];
	add.s64 	%rd32, %rd1, %rd28;
	ld.global.nc.f64 	%fd17, [%rd32+8];
	add.s64 	%rd33, %rd1, %rd30;
	ld.global.nc.f64 	%fd18, [%rd33];
	sub.f64 	%fd19, %fd15, %fd16;
	mul.f64 	%fd20, %fd1, %fd19;
	sub.f64 	%fd21, %fd17, %fd18;
	mul.f64 	%fd22, %fd4, %fd4;
	mul.f64 	%fd23, %fd2, 0dC010000000000000;
	mul.f64 	%fd24, %fd23, %fd20;
	fma.rn.f64 	%fd25, %fd1, %fd21, %fd24;
	mul.f64 	%fd26, %fd4, 0d4018000000000000;
	fma.rn.f64 	%fd27, %fd26, %fd3, %fd25;
	fma.rn.f64 	%fd6, %fd22, 0dC008000000000000, %fd27;
	mul.f64 	%fd7, %fd5, %fd5;
	setp.leu.f64 	%p7, %fd7, 0d0000000000000000;
	@%p7 bra 	$L__BB0_9;
	div.rn.f64 	%fd28, %fd6, %fd7;
	add.f64 	%fd29, %fd28, 0dC008000000000000;
	cvt.rn.f32.f64 	%f8, %fd29;
$L__BB0_9:
	ld.param.u64 	%rd42, [kurtosis_batch_f32_param_9];
	add.s32 	%r22, %r23, %r7;
	cvta.to.global.u64 	%rd34, %rd42;
	mul.wide.s32 	%rd35, %r22, 4;
	add.s64 	%rd36, %rd34, %rd35;
	st.global.f32 	[%rd36], %f8;
	add.s32 	%r23, %r23, %r6;
	setp.lt.s32 	%p8, %r23, %r12;
	@%p8 bra 	$L__BB0_4;
$L__BB0_10:
	ret;

}
	// .globl	kurtosis_many_series_one_param_f32
.visible .entry kurtosis_many_series_one_param_f32(
	.param .u64 .ptr .align 1 kurtosis_many_series_one_param_f32_param_0,
	.param .u64 .ptr .align 1 kurtosis_many_series_one_param_f32_param_1,
	.param .u32 kurtosis_many_series_one_param_f32_param_2,
	.param .u32 kurtosis_many_series_one_param_f32_param_3,
	.param .u32 kurtosis_many_series_one_param_f32_param_4,
	.param .u64 .ptr .align 1 kurtosis_many_series_one_param_f32_param_5
)
{
	.reg .pred 	%p<70>;
	.reg .b32 	%r<212>;
	.reg .b32 	%f<79>;
	.reg .b64 	%rd<63>;
	.reg .b64 	%fd<600>;

	ld.param.u64 	%rd30, [kurtosis_many_series_one_param_f32_param_0];
	ld.param.u64 	%rd29, [kurtosis_many_series_one_param_f32_param_1];
	ld.param.u32 	%r118, [kurtosis_many_series_one_param_f32_param_2];
	ld.param.u32 	%r119, [kurtosis_many_series_one_param_f32_param_3];
	ld.param.u32 	%r120, [kurtosis_many_series_one_param_f32_param_4];
	ld.param.u64 	%rd31, [kurtosis_many_series_one_param_f32_param_5];
	cvta.to.global.u64 	%rd1, %rd30;
	cvta.to.global.u64 	%rd2, %rd31;
	mov.u32 	%r1, %ctaid.x;
	setp.ge.s32 	%p1, %r1, %r119;
	setp.lt.s32 	%p2, %r118, 1;
	or.pred  	%p3, %p2, %p1;
	@%p3 bra 	$L__BB1_131;
	mov.u32 	%r2, %tid.x;
	setp.ge.s32 	%p4, %r2, %r120;
	@%p4 bra 	$L__BB1_4;
	mov.u32 	%r3, %ntid.x;
	mov.u32 	%r154, %r2;
$L__BB1_3:
	mad.lo.s32 	%r121, %r154, %r119, %r1;
	mul.wide.s32 	%rd32, %r121, 4;
	add.s64 	%rd33, %rd2, %rd32;
	mov.b32 	%r122, 2147483647;
	st.global.u32 	[%rd33], %r122;
	add.s32 	%r154, %r154, %r3;
	setp.lt.s32 	%p5, %r154, %r120;
	@%p5 bra 	$L__BB1_3;
$L__BB1_4:
	bar.sync 	0;
	setp.ne.s32 	%p6, %r2, 0;
	@%p6 bra 	$L__BB1_131;
	cvta.to.global.u64 	%rd34, %rd29;
	mul.wide.u32 	%rd35, %r1, 4;
	add.s64 	%rd36, %rd34, %rd35;
	ld.global.nc.u32 	%r167, [%rd36];
	setp.lt.s32 	%p7, %r167, 0;
	setp.ge.s32 	%p8, %r167, %r120;
	or.pred  	%p9, %p7, %p8;
	@%p9 bra 	$L__BB1_131;
	add.s32 	%r182, %r167, %r118;
	cvt.rn.f64.u32 	%fd320, %r118;
	rcp.rn.f64 	%fd1, %fd320;
	min.s32 	%r125, %r182, %r120;
	add.s32 	%r126, %r167, 1;
	max.s32 	%r127, %r125, %r126;
	sub.s32 	%r8, %r127, %r167;
	and.b32  	%r9, %r8, 7;
	sub.s32 	%r128, %r167, %r127;
	setp.gt.u32 	%p10, %r128, -8;
	mov.f64 	%fd599, 0d0000000000000000;
	mov.b32 	%r187, 0;
	mov.f64 	%fd598, %fd599;
	mov.f64 	%fd597, %fd599;
	mov.f64 	%fd596, %fd599;
	@%p10 bra 	$L__BB1_33;
	and.b32  	%r10, %r8, -8;
	mov.f64 	%fd599, 0d0000000000000000;
	mov.b32 	%r187, 0;
	mul.wide.s32 	%rd4, %r119, 4;
	mov.u32 	%r157, %r187;
$L__BB1_8:
	.pragma "nounroll";
	mad.lo.s32 	%r130, %r167, %r119, %r1;
	mul.wide.s32 	%rd37, %r130, 4;
	add.s64 	%rd3, %rd1, %rd37;
	ld.global.nc.f32 	%f1, [%rd3];
	abs.f32 	%f37, %f1;
	setp.num.f32 	%p11, %f37, %f37;
	@%p11 bra 	$L__BB1_10;
	add.s32 	%r187, %r187, 1;
	bra.uni 	$L__BB1_11;
$L__BB1_10:
	cvt.f64.f32 	%fd322, %f1;
	mul.f64 	%fd323, %fd322, %fd322;
	add.f64 	%fd596, %fd596, %fd322;
	add.f64 	%fd597, %fd597, %fd323;
	fma.rn.f64 	%fd598, %fd323, %fd322, %fd598;
	fma.rn.f64 	%fd599, %fd323, %fd323, %fd599;
$L__BB1_11:
	add.s64 	%rd5, %rd3, %rd4;
	ld.global.nc.f32 	%f2, [%rd5];
	abs.f32 	%f38, %f2;
	setp.num.f32 	%p12, %f38, %f38;
	@%p12 bra 	$L__BB1_13;
	add.s32 	%r187, %r187, 1;
	bra.uni 	$L__BB1_14;
$L__BB1_13:
	cvt.f64.f32 	%fd324, %f2;
	mul.f64 	%fd325, %fd324, %fd324;
	add.f64 	%fd596, %fd596, %fd324;
	add.f64 	%fd597, %fd597, %fd325;
	fma.rn.f64 	%fd598, %fd325, %fd324, %fd598;
	fma.rn.f64 	%fd599, %fd325, %fd325, %fd599;
$L__BB1_14:
	add.s64 	%rd6, %rd5, %rd4;
	ld.global.nc.f32 	%f3, [%rd6];
	abs.f32 	%f39, %f3;
	setp.num.f32 	%p13, %f39, %f39;
	@%p13 bra 	$L__BB1_16;
	add.s32 	%r187, %r187, 1;
	bra.uni 	$L__BB1_17;
$L__BB1_16:
	cvt.f64.f32 	%fd326, %f3;
	mul.f64 	%fd327, %fd326, %fd326;
	add.f64 	%fd596, %fd596, %fd326;
	add.f64 	%fd597, %fd597, %fd327;
	fma.rn.f64 	%fd598, %fd327, %fd326, %fd598;
	fma.rn.f64 	%fd599, %fd327, %fd327, %fd599;
$L__BB1_17:
	add.s64 	%rd7, %rd6, %rd4;
	ld.global.nc.f32 	%f4, [%rd7];
	abs.f32 	%f40, %f4;
	setp.num.f32 	%p14, %f40, %f40;
	@%p14 bra 	$L__BB1_19;
	add.s32 	%r187, %r187, 1;
	bra.uni 	$L__BB1_20;
$L__BB1_19:
	cvt.f64.f32 	%fd328, %f4;
	mul.f64 	%fd329, %fd328, %fd328;
	add.f64 	%fd596, %fd596, %fd328;
	add.f64 	%fd597, %fd597, %fd329;
	fma.rn.f64 	%fd598, %fd329, %fd328, %fd598;
	fma.rn.f64 	%fd599, %fd329, %fd329, %fd599;
$L__BB1_20:
	add.s64 	%rd8, %rd7, %rd4;
	ld.global.nc.f32 	%f5, [%rd8];
	abs.f32 	%f41, %f5;
	setp.num.f32 	%p15, %f41, %f41;
	@%p15 bra 	$L__BB1_22;
	add.s32 	%r187, %r187, 1;
	bra.uni 	$L__BB1_23;
$L__BB1_22:
	cvt.f64.f32 	%fd330, %f5;
	mul.f64 	%fd331, %fd330, %fd330;
	add.f64 	%fd596, %fd596, %fd330;
	add.f64 	%fd597, %fd597, %fd331;
	fma.rn.f64 	%fd598, %fd331, %fd330, %fd598;
	fma.rn.f64 	%fd599, %fd331, %fd331, %fd599;
$L__BB1_23:
	add.s64 	%rd9, %rd8, %rd4;
	ld.global.nc.f32 	%f6, [%rd9];
	abs.f32 	%f42, %f6;
	setp.num.f32 	%p16, %f42, %f42;
	@%p16 bra 	$L__BB1_25;
	add.s32 	%r187, %r187, 1;
	bra.uni 	$L__BB1_26;
$L__BB1_25:
	cvt.f64.f32 	%fd332, %f6;
	mul.f64 	%fd333, %fd332, %fd332;
	add.f64 	%fd596, %fd596, %fd332;
	add.f64 	%fd597, %fd597, %fd333;
	fma.rn.f64 	%fd598, %fd333, %fd332, %fd598;
	fma.rn.f64 	%fd599, %fd333, %fd333, %fd599;
$L__BB1_26:
	add.s64 	%rd10, %rd9, %rd4;
	ld.global.nc.f32 	%f7, [%rd10];
	abs.f32 	%f43, %f7;
	setp.num.f32 	%p17, %f43, %f43;
	@%p17 bra 	$L__BB1_28;
	add.s32 	%r187, %r187, 1;
	bra.uni 	$L__BB1_29;
$L__BB1_28:
	cvt.f64.f32 	%fd334, %f7;
	mul.f64 	%fd335, %fd334, %fd334;
	add.f64 	%fd596, %fd596, %fd334;
	add.f64 	%fd597, %fd597, %fd335;
	fma.rn.f64 	%fd598, %fd335, %fd334, %fd598;
	fma.rn.f64 	%fd599, %fd335, %fd335, %fd599;
$L__BB1_29:
	add.s64 	%rd38, %rd10, %rd4;
	ld.global.nc.f32 	%f8, [%rd38];
	abs.f32 	%f44, %f8;
	setp.num.f32 	%p18, %f44, %f44;
	@%p18 bra 	$L__BB1_31;
	add.s32 	%r187, %r187, 1;
	bra.uni 	$L__BB1_32;
$L__BB1_31:
	cvt.f64.f32 	%fd336, %f8;
	mul.f64 	%fd337, %fd336, %fd336;
	add.f64 	%fd596, %fd596, %fd336;
	add.f64 	%fd597, %fd597, %fd337;
	fma.rn.f64 	%fd598, %fd337, %fd336, %fd598;
	fma.rn.f64 	%fd599, %fd337, %fd337, %fd599;
$L__BB1_32:
	add.s32 	%r167, %r167, 8;
	add.s32 	%r157, %r157, 8;
	setp.ne.s32 	%p19, %r157, %r10;
	@%p19 bra 	$L__BB1_8;
$L__BB1_33:
	setp.eq.s32 	%p20, %r9, 0;
	@%p20 bra 	$L__BB1_61;
	and.b32  	%r35, %r8, 3;
	setp.lt.u32 	%p21, %r9, 4;
	@%p21 bra 	$L__BB1_48;
	mad.lo.s32 	%r132, %r167, %r119, %r1;
	mul.wide.s32 	%rd39, %r132, 4;
	add.s64 	%rd11, %rd1, %rd39;
	ld.global.nc.f32 	%f9, [%rd11];
	abs.f32 	%f45, %f9;
	setp.num.f32 	%p22, %f45, %f45;
	@%p22 bra 	$L__BB1_37;
	add.s32 	%r187, %r187, 1;
	bra.uni 	$L__BB1_38;
$L__BB1_37:
	cvt.f64.f32 	%fd339, %f9;
	mul.f64 	%fd340, %fd339, %fd339;
	add.f64 	%fd596, %fd596, %fd339;
	add.f64 	%fd597, %fd597, %fd340;
	fma.rn.f64 	%fd598, %fd340, %fd339, %fd598;
	fma.rn.f64 	%fd599, %fd340, %fd340, %fd599;
$L__BB1_38:
	mul.wide.s32 	%rd12, %r119, 4;
	add.s64 	%rd13, %rd11, %rd12;
	ld.global.nc.f32 	%f10, [%rd13];
	abs.f32 	%f46, %f10;
	setp.num.f32 	%p23, %f46, %f46;
	@%p23 bra 	$L__BB1_40;
	add.s32 	%r187, %r187, 1;
	bra.uni 	$L__BB1_41;
$L__BB1_40:
	cvt.f64.f32 	%fd341, %f10;
	mul.f64 	%fd342, %fd341, %fd341;
	add.f64 	%fd596, %fd596, %fd341;
	add.f64 	%fd597, %fd597, %fd342;
	fma.rn.f64 	%fd598, %fd342, %fd341, %fd598;
	fma.rn.f64 	%fd599, %fd342, %fd342, %fd599;
$L__BB1_41:
	add.s64 	%rd14, %rd13, %rd12;
	ld.global.nc.f32 	%f11, [%rd14];
	abs.f32 	%f47, %f11;
	setp.num.f32 	%p24, %f47, %f47;
	@%p24 bra 	$L__BB1_43;
	add.s32 	%r187, %r187, 1;
	bra.uni 	$L__BB1_44;
$L__BB1_43:
	cvt.f64.f32 	%fd343, %f11;
	mul.f64 	%fd344, %fd343, %fd343;
	add.f64 	%fd596, %fd596, %fd343;
	add.f64 	%fd597, %fd597, %fd344;
	fma.rn.f64 	%fd598, %fd344, %fd343, %fd598;
	fma.rn.f64 	%fd599, %fd344, %fd344, %fd599;
$L__BB1_44:
	add.s64 	%rd40, %rd14, %rd12;
	ld.global.nc.f32 	%f12, [%rd40];
	abs.f32 	%f48, %f12;
	setp.num.f32 	%p25, %f48, %f48;
	@%p25 bra 	$L__BB1_46;
	add.s32 	%r187, %r187, 1;
	bra.uni 	$L__BB1_47;
$L__BB1_46:
	cvt.f64.f32 	%fd345, %f12;
	mul.f64 	%fd346, %fd345, %fd345;
	add.f64 	%fd596, %fd596, %fd345;
	add.f64 	%fd597, %fd597, %fd346;
	fma.rn.f64 	%fd598, %fd346, %fd345, %fd598;
	fma.rn.f64 	%fd599, %fd346, %fd346, %fd599;
$L__BB1_47:
	add.s32 	%r167, %r167, 4;
$L__BB1_48:
	setp.eq.s32 	%p26, %r35, 0;
	@%p26 bra 	$L__BB1_61;
	setp.eq.s32 	%p27, %r35, 1;
	@%p27 bra 	$L__BB1_57;
	mad.lo.s32 	%r134, %r167, %r119, %r1;
	mul.wide.s32 	%rd41, %r134, 4;
	add.s64 	%rd15, %rd1, %rd41;
	ld.global.nc.f32 	%f13, [%rd15];
	abs.f32 	%f49, %f13;
	setp.num.f32 	%p28, %f49, %f49;
	@%p28 bra 	$L__BB1_52;
	add.s32 	%r187, %r187, 1;
	bra.uni 	$L__BB1_53;
$L__BB1_52:
	cvt.f64.f32 	%fd348, %f13;
	mul.f64 	%fd349, %fd348, %fd348;
	add.f64 	%fd596, %fd596, %fd348;
	add.f64 	%fd597, %fd597, %fd349;
	fma.rn.f64 	%fd598, %fd349, %fd348, %fd598;
	fma.rn.f64 	%fd599, %fd349, %fd349, %fd599;
$L__BB1_53:
	mul.wide.s32 	%rd42, %r119, 4;
	add.s64 	%rd43, %rd15, %rd42;
	ld.global.nc.f32 	%f14, [%rd43];
	abs.f32 	%f50, %f14;
	setp.num.f32 	%p29, %f50, %f50;
	@%p29 bra 	$L__BB1_55;
	add.s32 	%r187, %r187, 1;
	bra.uni 	$L__BB1_56;
$L__BB1_55:
	cvt.f64.f32 	%fd350, %f14;
	mul.f64 	%fd351, %fd350, %fd350;
	add.f64 	%fd596, %fd596, %fd350;
	add.f64 	%fd597, %fd597, %fd351;
	fma.rn.f64 	%fd598, %fd351, %fd350, %fd598;
	fma.rn.f64 	%fd599, %fd351, %fd351, %fd599;
$L__BB1_56:
	add.s32 	%r167, %r167, 2;
$L__BB1_57:
	and.b32  	%r135, %r8, 1;
	setp.eq.b32 	%p30, %r135, 1;
	not.pred 	%p31, %p30;
	@%p31 bra 	$L__BB1_61;
	mad.lo.s32 	%r136, %r167, %r119, %r1;
	mul.wide.s32 	%rd44, %r136, 4;
	add.s64 	%rd45, %rd1, %rd44;
	ld.global.nc.f32 	%f15, [%rd45];
	abs.f32 	%f51, %f15;
	setp.num.f32 	%p32, %f51, %f51;
	@%p32 bra 	$L__BB1_60;
	add.s32 	%r187, %r187, 1;
	bra.uni 	$L__BB1_61;
$L__BB1_60:
	cvt.f64.f32 	%fd352, %f15;
	mul.f64 	%fd353, %fd352, %fd352;
	add.f64 	%fd596, %fd596, %fd352;
	add.f64 	%fd597, %fd597, %fd353;
	fma.rn.f64 	%fd598, %fd353, %fd352, %fd598;
	fma.rn.f64 	%fd599, %fd353, %fd353, %fd599;
$L__BB1_61:
	setp.gt.s32 	%p33, %r182, %r120;
	setp.ne.s32 	%p34, %r187, 0;
	or.pred  	%p35, %p33, %p34;
	mov.f32 	%f77, 0f7FFFFFFF;
	@%p35 bra 	$L__BB1_66;
	mul.f64 	%fd150, %fd1, %fd596;
	mul.f64 	%fd151, %fd1, %fd597;
	mul.f64 	%fd152, %fd150, %fd150;
	sub.f64 	%fd153, %fd151, %fd152;
	setp.leu.f64 	%p36, %fd153, 0d0000000000000000;
	@%p36 bra 	$L__BB1_65;
	mul.f64 	%fd354, %fd1, %fd598;
	mul.f64 	%fd355, %fd152, %fd152;
	mul.f64 	%fd356, %fd150, 0dC010000000000000;
	mul.f64 	%fd357, %fd356, %fd354;
	fma.rn.f64 	%fd358, %fd1, %fd599, %fd357;
	mul.f64 	%fd359, %fd152, 0d4018000000000000;
	fma.rn.f64 	%fd360, %fd151, %fd359, %fd358;
	fma.rn.f64 	%fd154, %fd355, 0dC008000000000000, %fd360;
	mul.f64 	%fd155, %fd153, %fd153;
	setp.leu.f64 	%p37, %fd155, 0d0000000000000000;
	@%p37 bra 	$L__BB1_65;
	div.rn.f64 	%fd361, %fd154, %fd155;
	add.f64 	%fd362, %fd361, 0dC008000000000000;
	cvt.rn.f32.f64 	%f77, %fd362;
$L__BB1_65:
	add.s32 	%r137, %r182, -1;
	mad.lo.s32 	%r138, %r137, %r119, %r1;
	mul.wide.u32 	%rd46, %r138, 4;
	add.s64 	%rd47, %rd2, %rd46;
	st.global.f32 	[%rd47], %f77;
$L__BB1_66:
	setp.ge.s32 	%p38, %r182, %r120;
	@%p38 bra 	$L__BB1_131;
	and.b32  	%r58, %r118, 7;
	shl.b32 	%r59, %r119, 3;
	and.b32  	%r139, %r118, 2147483640;
	neg.s32 	%r60, %r139;
	mul.wide.s32 	%rd57, %r119, 4;
$L__BB1_68:
	sub.s32 	%r186, %r182, %r118;
	mad.lo.s32 	%r140, %r186, %r119, %r1;
	mul.wide.s32 	%rd48, %r140, 4;
	add.s64 	%rd49, %rd1, %rd48;
	ld.global.nc.f32 	%f18, [%rd49];
	mad.lo.s32 	%r64, %r182, %r119, %r1;
	mul.wide.u32 	%rd50, %r64, 4;
	add.s64 	%rd51, %rd1, %rd50;
	ld.global.nc.f32 	%f19, [%rd51];
	abs.f32 	%f54, %f18;
	setp.num.f32 	%p39, %f54, %f54;
	abs.f32 	%f55, %f19;
	setp.num.f32 	%p40, %f55, %f55;
	and.pred  	%p41, %p39, %p40;
	@%p41 bra 	$L__BB1_132;
	add.s32 	%r204, %r186, 1;
	setp.gt.s32 	%p42, %r204, %r182;
	mov.b32 	%r187, 0;
	mov.f64 	%fd596, 0d0000000000000000;
	mov.f64 	%fd597, %fd596;
	mov.f64 	%fd598, %fd596;
	mov.f64 	%fd599, %fd596;
	@%p42 bra 	$L__BB1_126;
	add.s32 	%r144, %r118, -1;
	setp.lt.u32 	%p43, %r144, 7;
	mov.f64 	%fd599, 0d0000000000000000;
	mov.b32 	%r187, 0;
	mov.f64 	%fd598, %fd599;
	mov.f64 	%fd597, %fd599;
	mov.f64 	%fd596, %fd599;
	@%p43 bra 	$L__BB1_98;
	mad.lo.s32 	%r185, %r119, %r204, %r1;
	mov.f64 	%fd599, 0d0000000000000000;
	mov.b32 	%r187, 0;
	mov.u32 	%r184, %r60;
$L__BB1_72:
	.pragma "nounroll";
	mul.wide.s32 	%rd52, %r185, 4;
	add.s64 	%rd16, %rd1, %rd52;
	ld.global.nc.f32 	%f20, [%rd16];
	abs.f32 	%f57, %f20;
	setp.num.f32 	%p44, %f57, %f57;
	@%p44 bra 	$L__BB1_74;
	add.s32 	%r187, %r187, 1;
	bra.uni 	$L__BB1_75;
$L__BB1_74:
	cvt.f64.f32 	%fd367, %f20;
	mul.f64 	%fd368, %fd367, %fd367;
	add.f64 	%fd596, %fd596, %fd367;
	add.f64 	%fd597, %fd597, %fd368;
	fma.rn.f64 	%fd598, %fd368, %fd367, %fd598;
	fma.rn.f64 	%fd599, %fd368, %fd368, %fd599;
$L__BB1_75:
	add.s64 	%rd18, %rd16, %rd57;
	ld.global.nc.f32 	%f21, [%rd18];
	abs.f32 	%f58, %f21;
	setp.num.f32 	%p45, %f58, %f58;
	@%p45 bra 	$L__BB1_77;
	add.s32 	%r187, %r187, 1;
	bra.uni 	$L__BB1_78;
$L__BB1_77:
	cvt.f64.f32 	%fd369, %f21;
	mul.f64 	%fd370, %fd369, %fd369;
	add.f64 	%fd596, %fd596, %fd369;
	add.f64 	%fd597, %fd597, %fd370;
	fma.rn.f64 	%fd598, %fd370, %fd369, %fd598;
	fma.rn.f64 	%fd599, %fd370, %fd370, %fd599;
$L__BB1_78:
	add.s64 	%rd19, %rd18, %rd57;
	ld.global.nc.f32 	%f22, [%rd19];
	abs.f32 	%f59, %f22;
	setp.num.f32 	%p46, %f59, %f59;
	@%p46 bra 	$L__BB1_80;
	add.s32 	%r187, %r187, 1;
	bra.uni 	$L__BB1_81;
$L__BB1_80:
	cvt.f64.f32 	%fd371, %f22;
	mul.f64 	%fd372, %fd371, %fd371;
	add.f64 	%fd596, %fd596, %fd371;
	add.f64 	%fd597, %fd597, %fd372;
	fma.rn.f64 	%fd598, %fd372, %fd371, %fd598;
	fma.rn.f64 	%fd599, %fd372, %fd372, %fd599;
$L__BB1_81:
	add.s64 	%rd20, %rd19, %rd57;
	ld.global.nc.f32 	%f23, [%rd20];
	abs.f32 	%f60, %f23;
	setp.num.f32 	%p47, %f60, %f60;
	@%p47 bra 	$L__BB1_83;
	add.s32 	%r187, %r187, 1;
	bra.uni 	$L__BB1_84;
$L__BB1_83:
	cvt.f64.f32 	%fd373, %f23;
	mul.f64 	%fd374, %fd373, %fd373;
	add.f64 	%fd596, %fd596, %fd373;
	add.f64 	%fd597, %fd597, %fd374;
	fma.rn.f64 	%fd598, %fd374, %fd373, %fd598;
	fma.rn.f64 	%fd599, %fd374, %fd374, %fd599;
$L__BB1_84:
	add.s64 	%rd21, %rd20, %rd57;
	ld.global.nc.f32 	%f24, [%rd21];
	abs.f32 	%f61, %f24;
	setp.num.f32 	%p48, %f61, %f61;
	@%p48 bra 	$L__BB1_86;
	add.s32 	%r187, %r187, 1;
	bra.uni 	$L__BB1_87;
$L__BB1_86:
	cvt.f64.f32 	%fd375, %f24;
	mul.f64 	%fd376, %fd375, %fd375;
	add.f64 	%fd596, %fd596, %fd375;
	add.f64 	%fd597, %fd597, %fd376;
	fma.rn.f64 	%fd598, %fd376, %fd375, %fd598;
	fma.rn.f64 	%fd599, %fd376, %fd376, %fd599;
$L__BB1_87:
	add.s64 	%rd22, %rd21, %rd57;
	ld.global.nc.f32 	%f25, [%rd22];
	abs.f32 	%f62, %f25;
	setp.num.f32 	%p49, %f62, %f62;
	@%p49 bra 	$L__BB1_89;
	add.s32 	%r187, %r187, 1;
	bra.uni 	$L__BB1_90;
$L__BB1_89:
	cvt.f64.f32 	%fd377, %f25;
	mul.f64 	%fd378, %fd377, %fd377;
	add.f64 	%fd596, %fd596, %fd377;
	add.f64 	%fd597, %fd597, %fd378;
	fma.rn.f64 	%fd598, %fd378, %fd377, %fd598;
	fma.rn.f64 	%fd599, %fd378, %fd378, %fd599;
$L__BB1_90:
	add.s64 	%rd23, %rd22, %rd57;
	ld.global.nc.f32 	%f26, [%rd23];
	abs.f32 	%f63, %f26;
	setp.num.f32 	%p50, %f63, %f63;
	@%p50 bra 	$L__BB1_92;
	add.s32 	%r187, %r187, 1;
	bra.uni 	$L__BB1_93;
$L__BB1_92:
	cvt.f64.f32 	%fd379, %f26;
	mul.f64 	%fd380, %fd379, %fd379;
	add.f64 	%fd596, %fd596, %fd379;
	add.f64 	%fd597, %fd597, %fd380;
	fma.rn.f64 	%fd598, %fd380, %fd379, %fd598;
	fma.rn.f64 	%fd599, %fd380, %fd380, %fd599;
$L__BB1_93:
	add.s64 	%rd53, %rd23, %rd57;
	ld.global.nc.f32 	%f27, [%rd53];
	abs.f32 	%f64, %f27;
	setp.num.f32 	%p51, %f64, %f64;
	@%p51 bra 	$L__BB1_95;
	add.s32 	%r187, %r187, 1;
	bra.uni 	$L__BB1_96;
$L__BB1_95:
	cvt.f64.f32 	%fd381, %f27;
	mul.f64 	%fd382, %fd381, %fd381;
	add.f64 	%fd596, %fd596, %fd381;
	add.f64 	%fd597, %fd597, %fd382;
	fma.rn.f64 	%fd598, %fd382, %fd381, %fd598;
	fma.rn.f64 	%fd599, %fd382, %fd382, %fd599;
$L__BB1_96:
	add.s32 	%r186, %r186, 8;
	add.s32 	%r185, %r185, %r59;
	add.s32 	%r184, %r184, 8;
	setp.eq.s32 	%p52, %r184, 0;
	@%p52 bra 	$L__BB1_97;
	bra.uni 	$L__BB1_72;
$L__BB1_97:
	add.s32 	%r204, %r186, 1;
$L__BB1_98:
	setp.eq.s32 	%p53, %r58, 0;
	@%p53 bra 	$L__BB1_126;
	add.s32 	%r147, %r58, -1;
	setp.lt.u32 	%p54, %r147, 3;
	@%p54 bra 	$L__BB1_113;
	mad.lo.s32 	%r148, %r204, %r119, %r1;
	mul.wide.s32 	%rd54, %r148, 4;
	add.s64 	%rd24, %rd1, %rd54;
	ld.global.nc.f32 	%f28, [%rd24];
	abs.f32 	%f65, %f28;
	setp.num.f32 	%p55, %f65, %f65;
	@%p55 bra 	$L__BB1_102;
	add.s32 	%r187, %r187, 1;
	bra.uni 	$L__BB1_103;
$L__BB1_102:
	cvt.f64.f32 	%fd384, %f28;
	mul.f64 	%fd385, %fd384, %fd384;
	add.f64 	%fd596, %fd596, %fd384;
	add.f64 	%fd597, %fd597, %fd385;
	fma.rn.f64 	%fd598, %fd385, %fd384, %fd598;
	fma.rn.f64 	%fd599, %fd385, %fd385, %fd599;
$L__BB1_103:
	add.s64 	%rd26, %rd24, %rd57;
	ld.global.nc.f32 	%f29, [%rd26];
	abs.f32 	%f66, %f29;
	setp.num.f32 	%p56, %f66, %f66;
	@%p56 bra 	$L__BB1_105;
	add.s32 	%r187, %r187, 1;
	bra.uni 	$L__BB1_106;
$L__BB1_105:
	cvt.f64.f32 	%fd386, %f29;
	mul.f64 	%fd387, %fd386, %fd386;
	add.f64 	%fd596, %fd596, %fd386;
	add.f64 	%fd597, %fd597, %fd387;
	fma.rn.f64 	%fd598, %fd387, %fd386, %fd598;
	fma.rn.f64 	%fd599, %fd387, %fd387, %fd599;
$L__BB1_106:
	add.s64 	%rd27, %rd26, %rd57;
	ld.global.nc.f32 	%f30, [%rd27];
	abs.f32 	%f67, %f30;
	setp.num.f32 	%p57, %f67, %f67;
	@%p57 bra 	$L__BB1_108;
	add.s32 	%r187, %r187, 1;
	bra.uni 	$L__BB1_109;
$L__BB1_108:
	cvt.f64.f32 	%fd388, %f30;
	mul.f64 	%fd389, %fd388, %fd388;
	add.f64 	%fd596, %fd596, %fd388;
	add.f64 	%fd597, %fd597, %fd389;
	fma.rn.f64 	%fd598, %fd389, %fd388, %fd598;
	fma.rn.f64 	%fd599, %fd389, %fd389, %fd599;
$L__BB1_109:
	add.s64 	%rd55, %rd27, %rd57;
	ld.global.nc.f32 	%f31, [%rd55];
	abs.f32 	%f68, %f31;
	setp.num.f32 	%p58, %f68, %f68;
	@%p58 bra 	$L__BB1_111;
	add.s32 	%r187, %r187, 1;
	bra.uni 	$L__BB1_112;
$L__BB1_111:
	cvt.f64.f32 	%fd390, %f31;
	mul.f64 	%fd391, %fd390, %fd390;
	add.f64 	%fd596, %fd596, %fd390;
	add.f64 	%fd597, %fd597, %fd391;
	fma.rn.f64 	%fd598, %fd391, %fd390, %fd598;
	fma.rn.f64 	%fd599, %fd391, %fd391, %fd599;
$L__BB1_112:
	add.s32 	%r204, %r204, 4;
$L__BB1_113:
	and.b32  	%r150, %r118, 3;
	setp.eq.s32 	%p59, %r150, 0;
	@%p59 bra 	$L__BB1_126;
	setp.eq.s32 	%p60, %r150, 1;
	@%p60 bra 	$L__BB1_122;
	mad.lo.s32 	%r151, %r204, %r119, %r1;
	mul.wide.s32 	%rd56, %r151, 4;
	add.s64 	%rd28, %rd1, %rd56;
	ld.global.nc.f32 	%f32, [%rd28];
	abs.f32 	%f69, %f32;
	setp.num.f32 	%p61, %f69, %f69;
	@%p61 bra 	$L__BB1_117;
	add.s32 	%r187, %r187, 1;
	bra.uni 	$L__BB1_118;
$L__BB1_117:
	cvt.f64.f32 	%fd393, %f32;
	mul.f64 	%fd394, %fd393, %fd393;
	add.f64 	%fd596, %fd596, %fd393;
	add.f64 	%fd597, %fd597, %fd394;
	fma.rn.f64 	%fd598, %fd394, %fd393, %fd598;
	fma.rn.f64 	%fd599, %fd394, %fd394, %fd599;
$L__BB1_118:
	add.s64 	%rd58, %rd28, %rd57;
	ld.global.nc.f32 	%f33, [%rd58];
	abs.f32 	%f70, %f33;
	setp.num.f32 	%p62, %f70, %f70;
	@%p62 bra 	$L__BB1_120;
	add.s32 	%r187, %r187, 1;
	bra.uni 	$L__BB1_121;
$L__BB1_120:
	cvt.f64.f32 	%fd395, %f33;
	mul.f64 	%fd396, %fd395, %fd395;
	add.f64 	%fd596, %fd596, %fd395;
	add.f64 	%fd597, %fd597, %fd396;
	fma.rn.f64 	%fd598, %fd396, %fd395, %fd598;
	fma.rn.f64 	%fd599, %fd396, %fd396, %fd599;
$L__BB1_121:
	add.s32 	%r204, %r204, 2;
$L__BB1_122:
	and.b32  	%r152, %r118, 1;
	setp.eq.b32 	%p63, %r152, 1;
	not.pred 	%p64, %p63;
	@%p64 bra 	$L__BB1_126;
	mad.lo.s32 	%r153, %r204, %r119, %r1;
	mul.wide.s32 	%rd59, %r153, 4;
	add.s64 	%rd60, %rd1, %rd59;
	ld.global.nc.f32 	%f34, [%rd60];
	abs.f32 	%f71, %f34;
	setp.num.f32 	%p65, %f71, %f71;
	@%p65 bra 	$L__BB1_125;
	add.s32 	%r187, %r187, 1;
	bra.uni 	$L__BB1_126;
$L__BB1_125:
	cvt.f64.f32 	%fd397, %f34;
	mul.f64 	%fd398, %fd397, %fd397;
	add.f64 	%fd596, %fd596, %fd397;
	add.f64 	%fd597, %fd597, %fd398;
	fma.rn.f64 	%fd598, %fd398, %fd397, %fd598;
	fma.rn.f64 	%fd599, %fd398, %fd398, %fd599;
$L__BB1_126:
	setp.ne.s32 	%p66, %r187, 0;
	mov.f32 	%f78, 0f7FFFFFFF;
	@%p66 bra 	$L__BB1_130;
	mul.f64 	%fd312, %fd1, %fd596;
	mul.f64 	%fd313, %fd1, %fd597;
	mul.f64 	%fd314, %fd312, %fd312;
	sub.f64 	%fd315, %fd313, %fd314;
	setp.leu.f64 	%p67, %fd315, 0d0000000000000000;
	@%p67 bra 	$L__BB1_130;
	mul.f64 	%fd411, %fd1, %fd598;
	mul.f64 	%fd412, %fd314, %fd314;
	mul.f64 	%fd413, %fd312, 0dC010000000000000;
	mul.f64 	%fd414, %fd413, %fd411;
	fma.rn.f64 	%fd415, %fd1, %fd599, %fd414;
	mul.f64 	%fd416, %fd314, 0d4018000000000000;
	fma.rn.f64 	%fd417, %fd313, %fd416, %fd415;
	fma.rn.f64 	%fd316, %fd412, 0dC008000000000000, %fd417;
	mul.f64 	%fd317, %fd315, %fd315;
	setp.leu.f64 	%p68, %fd317, 0d0000000000000000;
	@%p68 bra 	$L__BB1_130;
	div.rn.f64 	%fd418, %fd316, %fd317;
	add.f64 	%fd419, %fd418, 0dC008000000000000;
	cvt.rn.f32.f64 	%f78, %fd419;
$L__BB1_130:
	mul.wide.u32 	%rd61, %r64, 4;
	add.s64 	%rd62, %rd2, %rd61;
	st.global.f32 	[%rd62], %f78;
	add.s32 	%r182, %r182, 1;
	setp.lt.s32 	%p69, %r182, %r120;
	@%p69 bra 	$L__BB1_68;
$L__BB1_131:
	ret;
$L__BB1_132:
	cvt.f64.f32 	%fd399, %f18;
	cvt.f64.f32 	%fd400, %f19;
	mul.f64 	%fd401, %fd399, %fd399;
	mul.f64 	%fd402, %fd400, %fd400;
	sub.f64 	%fd403, %fd400, %fd399;
	add.f64 	%fd596, %fd596, %fd403;
	sub.f64 	%fd404, %fd402, %fd401;
	add.f64 	%fd597, %fd597, %fd404;
	mul.f64 	%fd405, %fd402, %fd400;
	mul.f64 	%fd406, %fd401, %fd399;
	sub.f64 	%fd407, %fd405, %fd406;
	add.f64 	%fd598, %fd598, %fd407;
	mul.f64 	%fd408, %fd402, %fd402;
	mul.f64 	%fd409, %fd401, %fd401;
	sub.f64 	%fd410, %fd408, %fd409;
	add.f64 	%fd599, %fd599, %fd410;
	bra.uni 	$L__BB1_126;

}


// ===== COMPILED SASS (sm_100) =====

	.target	sm_100

	.elftype	@"ET_EXEC"


//--------------------- .note.nv.tkinfo           --------------------------
	.section	.note.nv.tkinfo,"",@"SHT_NOTE"
	.sectionflags	@"SHF_NOTE_NV_TKINFO"
	.tkinfo
        /*0018*/ 	.word	0x00000002
        /*0030*/ 	.string	""
        /*0030*/ 	.string	"ptxas"
        /*0030*/ 	.string	"Cuda compilation tools, release 13.0, V13.0.88"
        /*0030*/ 	.string	"Build cuda_13.0.r13.0/compiler.36424714_0"
        /*0030*/ 	.string	"-arch sm_100 -m 64 "



//--------------------- .note.nv.cuinfo           --------------------------
	.section	.note.nv.cuinfo,"",@"SHT_NOTE"
	.sectionflags	@"SHF_NOTE_NV_CUINFO"
        /*0018*/ 	.short	0x0002
        /*001a*/ 	.short	0x0064
        /*001c*/ 	.short	0x0082
	.zero		2


//--------------------- .nv.info                  --------------------------
	.section	.nv.info,"",@"SHT_CUDA_INFO"
	.align	4


	//----- nvinfo : EIATTR_REGCOUNT
	.align		4
        /*0000*/ 	.byte	0x04, 0x2f
        /*0002*/ 	.short	(.L_1 - .L_0)
	.align		4
.L_0:
        /*0004*/ 	.word	index@(kurtosis_batch_f32)
        /*0008*/ 	.word	0x00000022


	//----- nvinfo : EIATTR_FRAME_SIZE
	.align		4
.L_1:
        /*000c*/ 	.byte	0x04, 0x11
        /*000e*/ 	.short	(.L_3 - .L_2)
	.align		4
.L_2:
        /*0010*/ 	.word	index@($__internal_3_$__cuda_sm20_div_rn_f64_full)
        /*0014*/ 	.word	0x00000000


	//----- nvinfo : EIATTR_FRAME_SIZE
	.align		4
.L_3:
        /*0018*/ 	.byte	0x04, 0x11
        /*001a*/ 	.short	(.L_5 - .L_4)
	.align		4
.L_4:
        /*001c*/ 	.word	index@($__internal_2_$__cuda_sm20_dblrcp_rn_slowpath_v3)
        /*0020*/ 	.word	0x00000000


	//----- nvinfo : EIATTR_FRAME_SIZE
	.align		4
.L_5:
        /*0024*/ 	.byte	0x04, 0x11
        /*0026*/ 	.short	(.L_7 - .L_6)
	.align		4
.L_6:
        /*0028*/ 	.word	index@(kurtosis_batch_f32)
        /*002c*/ 	.word	0x00000000


	//----- nvinfo : EIATTR_REGCOUNT
	.align		4
.L_7:
        /*0030*/ 	.byte	0x04, 0x2f
        /*0032*/ 	.short	(.L_9 - .L_8)
	.align		4
.L_8:
        /*0034*/ 	.word	index@(kurtosis_many_series_one_param_f32)
        /*0038*/ 	.word	0x00000028


	//----- nvinfo : EIATTR_FRAME_SIZE
	.align		4
.L_9:
        /*003c*/ 	.byte	0x04, 0x11
        /*003e*/ 	.short	(.L_11 - .L_10)
	.align		4
.L_10:
        /*0040*/ 	.word	index@($__internal_1_$__cuda_sm20_div_rn_f64_full)
        /*0044*/ 	.word	0x00000000


	//----- nvinfo : EIATTR_FRAME_SIZE
	.align		4
.L_11:
        /*0048*/ 	.byte	0x04, 0x11
        /*004a*/ 	.short	(.L_13 - .L_12)
	.align		4
.L_12:
        /*004c*/ 	.word	index@($__internal_0_$__cuda_sm20_dblrcp_rn_slowpath_v3)
        /*0050*/ 	.word	0x00000000


	//----- nvinfo : EIATTR_FRAME_SIZE
	.align		4
.L_13:
        /*0054*/ 	.byte	0x04, 0x11
        /*0056*/ 	.short	(.L_15 - .L_14)
	.align		4
.L_14:
        /*0058*/ 	.word	index@(kurtosis_many_series_one_param_f32)
        /*005c*/ 	.word	0x00000000


	//----- nvinfo : EIATTR_MIN_STACK_SIZE
	.align		4
.L_15:
        /*0060*/ 	.byte	0x04, 0x12
        /*0062*/ 	.short	(.L_17 - .L_16)
	.align		4
.L_16:
        /*0064*/ 	.word	index@(kurtosis_many_series_one_param_f32)
        /*0068*/ 	.word	0x00000000


	//----- nvinfo : EIATTR_MIN_STACK_SIZE
	.align		4
.L_17:
        /*006c*/ 	.byte	0x04, 0x12
        /*006e*/ 	.short	(.L_19 - .L_18)
	.align		4
.L_18:
        /*0070*/ 	.word	index@(kurtosis_batch_f32)
        /*0074*/ 	.word	0x00000000
.L_19:


//--------------------- .nv.compat                --------------------------
	.section	.nv.compat,"",@"SHT_CUDA_COMPAT_INFO"
	.align	4
        /*0000*/ 	.byte	0x02, 0x09, 0x00, 0x00, 0x02, 0x02, 0x01, 0x00, 0x02, 0x05, 0x05, 0x00, 0x03, 0x07, 0x01, 0x01
        /*0010*/ 	.byte	0x02, 0x03, 0x00, 0x00, 0x02, 0x06, 0x01, 0x00, 0x04, 0x0b, 0x08, 0x00, 0x01, 0x00, 0x00, 0x00
        /*0020*/ 	.byte	0x00, 0x00, 0x00, 0x00


//--------------------- .nv.info.kurtosis_many_series_one_param_f32 --------------------------
	.section	.nv.info.kurtosis_many_series_one_param_f32,"",@"SHT_CUDA_INFO"
	.sectionflags	@""
	.align	4


	//----- nvinfo : EIATTR_CUDA_API_VERSION
	.align		4
        /*0000*/ 	.byte	0x04, 0x37
        /*0002*/ 	.short	(.L_21 - .L_20)
.L_20:
        /*0004*/ 	.word	0x00000082


	//----- nvinfo : EIATTR_KPARAM_INFO
	.align		4
.L_21:
        /*0008*/ 	.byte	0x04, 0x17
        /*000a*/ 	.short	(.L_23 - .L_22)
.L_22:
        /*000c*/ 	.word	0x00000000
        /*0010*/ 	.short	0x0005
        /*0012*/ 	.short	0x0020
        /*0014*/ 	.byte	0x00, 0xf5, 0x21, 0x00


	//----- nvinfo : EIATTR_KPARAM_INFO
	.align		4
.L_23:
        /*0018*/ 	.byte	0x04, 0x17
        /*001a*/ 	.short	(.L_25 - .L_24)
.L_24:
        /*001c*/ 	.word	0x00000000
        /*0020*/ 	.short	0x0004
        /*0022*/ 	.short	0x0018
        /*0024*/ 	.byte	0x00, 0xf0, 0x11, 0x00


	//----- nvinfo : EIATTR_KPARAM_INFO
	.align		4
.L_25:
        /*0028*/ 	.byte	0x04, 0x17
        /*002a*/ 	.short	(.L_27 - .L_26)
.L_26:
        /*002c*/ 	.word	0x00000000
        /*0030*/ 	.short	0x0003
        /*0032*/ 	.short	0x0014
        /*0034*/ 	.byte	0x00, 0xf0, 0x11, 0x00


	//----- nvinfo : EIATTR_KPARAM_INFO
	.align		4
.L_27:
        /*0038*/ 	.byte	0x04, 0x17
        /*003a*/ 	.short	(.L_29 - .L_28)
.L_28:
        /*003c*/ 	.word	0x00000000
        /*0040*/ 	.short	0x0002
        /*0042*/ 	.short	0x0010
        /*0044*/ 	.byte	0x00, 0xf0, 0x11, 0x00


	//----- nvinfo : EIATTR_KPARAM_INFO
	.align		4
.L_29:
        /*0048*/ 	.byte	0x04, 0x17
        /*004a*/ 	.short	(.L_31 - .L_30)
.L_30:
        /*004c*/ 	.word	0x00000000
        /*0050*/ 	.short	0x0001
        /*0052*/ 	.short	0x0008
        /*0054*/ 	.byte	0x00, 0xf5, 0x21, 0x00


	//----- nvinfo : EIATTR_KPARAM_INFO
	.align		4
.L_31:
        /*0058*/ 	.byte	0x04, 0x17
        /*005a*/ 	.short	(.L_33 - .L_32)
.L_32:
        /*005c*/ 	.word	0x00000000
        /*0060*/ 	.short	0x0000
        /*0062*/ 	.short	0x0000
        /*0064*/ 	.byte	0x00, 0xf5, 0x21, 0x00


	//----- nvinfo : EIATTR_SPARSE_MMA_MASK
	.align		4
.L_33:
        /*0068*/ 	.byte	0x03, 0x50
        /*006a*/ 	.short	0x0000


	//----- nvinfo : EIATTR_MAXREG_COUNT
	.align		4
        /*006c*/ 	.byte	0x03, 0x1b
        /*006e*/ 	.short	0x00ff


	//----- nvinfo : EIATTR_NUM_BARRIERS
	.align		4
        /*0070*/ 	.byte	0x02, 0x4c
        /*0072*/ 	.byte	0x01
	.zero		1


	//----- nvinfo : EIATTR_MERCURY_ISA_VERSION
	.align		4
        /*0074*/ 	.byte	0x03, 0x5f
        /*0076*/ 	.short	0x0101


	//----- nvinfo : EIATTR_VRC_CTA_INIT_COUNT
	.align		4
        /*0078*/ 	.byte	0x02, 0x4a
	.zero		1
	.zero		1


	//----- nvinfo : EIATTR_EXIT_INSTR_OFFSETS
	.align		4
        /*007c*/ 	.byte	0x04, 0x1c
        /*007e*/ 	.short	(.L_35 - .L_34)


	//   ....[0]....
.L_34:
        /*0080*/ 	.word	0x00000050


	//   ....[1]....
        /*0084*/ 	.word	0x00000180


	//   ....[2]....
        /*0088*/ 	.word	0x000001e0


	//   ....[3]....
        /*008c*/ 	.word	0x00001280


	//   ....[4]....
        /*0090*/ 	.word	0x000023d0


	//----- nvinfo : EIATTR_CRS_STACK_SIZE
	.align		4
.L_35:
        /*0094*/ 	.byte	0x04, 0x1e
        /*0096*/ 	.short	(.L_37 - .L_36)
.L_36:
        /*0098*/ 	.word	0x00000000


	//----- nvinfo : EIATTR_CBANK_PARAM_SIZE
	.align		4
.L_37:
        /*009c*/ 	.byte	0x03, 0x19
        /*009e*/ 	.short	0x0028


	//----- nvinfo : EIATTR_PARAM_CBANK
	.align		4
        /*00a0*/ 	.byte	0x04, 0x0a
        /*00a2*/ 	.short	(.L_39 - .L_38)
	.align		4
.L_38:
        /*00a4*/ 	.word	index@(.nv.constant0.kurtosis_many_series_one_param_f32)
        /*00a8*/ 	.short	0x0380
        /*00aa*/ 	.short	0x0028


	//----- nvinfo : EIATTR_SW_WAR
	.align		4
.L_39:
        /*00ac*/ 	.byte	0x04, 0x36
        /*00ae*/ 	.short	(.L_41 - .L_40)
.L_40:
        /*00b0*/ 	.word	0x00000008
.L_41:


//--------------------- .nv.info.kurtosis_batch_f32 --------------------------
	.section	.nv.info.kurtosis_batch_f32,"",@"SHT_CUDA_INFO"
	.sectionflags	@""
	.align	4


	//----- nvinfo : EIATTR_CUDA_API_VERSION
	.align		4
        /*0000*/ 	.byte	0x04, 0x37
        /*0002*/ 	.short	(.L_43 - .L_42)
.L_42:
        /*0004*/ 	.word	0x00000082


	//----- nvinfo : EIATTR_KPARAM_INFO
	.align		4
.L_43:
        /*0008*/ 	.byte	0x04, 0x17
        /*000a*/ 	.short	(.L_45 - .L_44)
.L_44:
        /*000c*/ 	.word	0x00000000
        /*0010*/ 	.short	0x0009
        /*0012*/ 	.short	0x0040
        /*0014*/ 	.byte	0x00, 0xf5, 0x21, 0x00


	//----- nvinfo : EIATTR_KPARAM_INFO
	.align		4
.L_45:
        /*0018*/ 	.byte	0x04, 0x17
        /*001a*/ 	.short	(.L_47 - .L_46)
.L_46:
        /*001c*/ 	.word	0x00000000
        /*0020*/ 	.short	0x0008
        /*0022*/ 	.short	0x0038
        /*0024*/ 	.byte	0x00, 0xf0, 0x11, 0x00


	//----- nvinfo : EIATTR_KPARAM_INFO
	.align		4
.L_47:
        /*0028*/ 	.byte	0x04, 0x17
        /*002a*/ 	.short	(.L_49 - .L_48)
.L_48:
        /*002c*/ 	.word	0x00000000
        /*0030*/ 	.short	0x0007
        /*0032*/ 	.short	0x0030
        /*0034*/ 	.byte	0x00, 0xf5, 0x21, 0x00


	//----- nvinfo : EIATTR_KPARAM_INFO
	.align		4
.L_49:
        /*0038*/ 	.byte	0x04, 0x17
        /*003a*/ 	.short	(.L_51 - .L_50)
.L_50:
        /*003c*/ 	.word	0x00000000
        /*0040*/ 	.short	0x0006
        /*0042*/ 	.short	0x002c
        /*0044*/ 	.byte	0x00, 0xf0, 0x11, 0x00


	//----- nvinfo : EIATTR_KPARAM_INFO
	.align		4
.L_51:
        /*0048*/ 	.byte	0x04, 0x17
        /*004a*/ 	.short	(.L_53 - .L_52)
.L_52:
        /*004c*/ 	.word	0x00000000
        /*0050*/ 	.short	0x0005
        /*0052*/ 	.short	0x0028
        /*0054*/ 	.byte	0x00, 0xf0, 0x11, 0x00


	//----- nvinfo : EIATTR_KPARAM_INFO
	.align		4
.L_53:
        /*0058*/ 	.byte	0x04, 0x17
        /*005a*/ 	.short	(.L_55 - .L_54)
.L_54:
        /*005c*/ 	.word	0x00000000
        /*0060*/ 	.short	0x0004
        /*0062*/ 	.short	0x0020
        /*0064*/ 	.byte	0x00, 0xf5, 0x21, 0x00


	//----- nvinfo : EIATTR_KPARAM_INFO
	.align		4
.L_55:
        /*0068*/ 	.byte	0x04, 0x17
        /*006a*/ 	.short	(.L_57 - .L_56)
.L_56:
        /*006c*/ 	.word	0x00000000
        /*0070*/ 	.short	0x0003
        /*0072*/ 	.short	0x0018
        /*0074*/ 	.byte	0x00, 0xf5, 0x21, 0x00


	//----- nvinfo : EIATTR_KPARAM_INFO
	.align		4
.L_57:
        /*0078*/ 	.byte	0x04, 0x17
        /*007a*/ 	.short	(.L_59 - .L_58)
.L_58:
        /*007c*/ 	.word	0x00000000
        /*0080*/ 	.short	0x0002
        /*0082*/ 	.short	0x0010
        /*0084*/ 	.byte	0x00, 0xf5, 0x21, 0x00


	//----- nvinfo : EIATTR_KPARAM_INFO
	.align		4
.L_59:
        /*0088*/ 	.byte	0x04, 0x17
        /*008a*/ 	.short	(.L_61 - .L_60)
.L_60:
        /*008c*/ 	.word	0x00000000
        /*0090*/ 	.short	0x0001
        /*0092*/ 	.short	0x0008
        /*0094*/ 	.byte	0x00, 0xf5, 0x21, 0x00


	//----- nvinfo : EIATTR_KPARAM_INFO
	.align		4
.L_61:
        /*0098*/ 	.byte	0x04, 0x17
        /*009a*/ 	.short	(.L_63 - .L_62)
.L_62:
        /*009c*/ 	.word	0x00000000
        /*00a0*/ 	.short	0x0000
        /*00a2*/ 	.short	0x0000
        /*00a4*/ 	.byte	0x00, 0xf5, 0x21, 0x00


	//----- nvinfo : EIATTR_SPARSE_MMA_MASK
	.align		4
.L_63:
        /*00a8*/ 	.byte	0x03, 0x50
        /*00aa*/ 	.short	0x0000


	//----- nvinfo : EIATTR_MAXREG_COUNT
	.align		4
        /*00ac*/ 	.byte	0x03, 0x1b
        /*00ae*/ 	.short	0x00ff


	//----- nvinfo : EIATTR_MERCURY_ISA_VERSION
	.align		4
        /*00b0*/ 	.byte	0x03, 0x5f
        /*00b2*/ 	.short	0x0101


	//----- nvinfo : EIATTR_VRC_CTA_INIT_COUNT
	.align		4
        /*00b4*/ 	.byte	0x02, 0x4a
	.zero		1
	.zero		1


	//----- nvinfo : EIATTR_EXIT_INSTR_OFFSETS
	.align		4
        /*00b8*/ 	.byte	0x04, 0x1c
        /*00ba*/ 	.short	(.L_65 - .L_64)


	//   ....[0]....
.L_64:
        /*00bc*/ 	.word	0x00000040


	//   ....[1]....
        /*00c0*/ 	.word	0x000000a0


	//   ....[2]....
        /*00c4*/ 	.word	0x000001f0


	//   ....[3]....
        /*00c8*/ 	.word	0x000007f0


	//----- nvinfo : EIATTR_CRS_STACK_SIZE
	.align		4
.L_65:
        /*00cc*/ 	.byte	0x04, 0x1e
        /*00ce*/ 	.short	(.L_67 - .L_66)
.L_66:
        /*00d0*/ 	.word	0x00000000


	//----- nvinfo : EIATTR_CBANK_PARAM_SIZE
	.align		4
.L_67:
        /*00d4*/ 	.byte	0x03, 0x19
        /*00d6*/ 	.short	0x0048


	//----- nvinfo : EIATTR_PARAM_CBANK
	.align		4
        /*00d8*/ 	.byte	0x04, 0x0a
        /*00da*/ 	.short	(.L_69 - .L_68)
	.align		4
.L_68:
        /*00dc*/ 	.word	index@(.nv.constant0.kurtosis_batch_f32)
        /*00e0*/ 	.short	0x0380
        /*00e2*/ 	.short	0x0048


	//----- nvinfo : EIATTR_SW_WAR
	.align		4
.L_69:
        /*00e4*/ 	.byte	0x04, 0x36
        /*00e6*/ 	.short	(.L_71 - .L_70)
.L_70:
        /*00e8*/ 	.word	0x00000008
.L_71:


//--------------------- .nv.callgraph             --------------------------
	.section	.nv.callgraph,"",@"SHT_CUDA_CALLGRAPH"
	.align	4
	.sectionentsize	8
	.align		4
        /*0000*/ 	.word	0x00000000
	.align		4
        /*0004*/ 	.word	0xffffffff
	.align		4
        /*0008*/ 	.word	0x00000000
	.align		4
        /*000c*/ 	.word	0xfffffffe
	.align		4
        /*0010*/ 	.word	0x00000000
	.align		4
        /*0014*/ 	.word	0xfffffffd
	.align		4
        /*0018*/ 	.word	0x00000000
	.align		4
        /*001c*/ 	.word	0xfffffffc


//--------------------- .text.kurtosis_many_series_one_param_f32 --------------------------
	.section	.text.kurtosis_many_series_one_param_f32,"ax",@progbits
	.align	128
        .global         kurtosis_many_series_one_param_f32
        .type           kurtosis_many_series_one_param_f32,@function
        .size           kurtosis_many_series_one_param_f32,(.L_x_46 - kurtosis_many_series_one_param_f32)
        .other          kurtosis_many_series_one_param_f32,@"STO_CUDA_ENTRY STV_DEFAULT"
kurtosis_many_series_one_param_f32:
.text.kurtosis_many_series_one_param_f32:
[----:B------:R-:W-:Y:S01]  /*0000*/  LDC R1, c[0x0][0x37c] ;  /* 0x0000df00ff017b82 */ /* 0x000fe20000000800 */
[----:B------:R-:W0:Y:S07]  /*0010*/  S2R R0, SR_CTAID.X ;  /* 0x0000000000007919 */ /* 0x000e2e0000002500 */
[----:B------:R-:W0:Y:S02]  /*0020*/  LDC.64 R2, c[0x0][0x390] ;  /* 0x0000e400ff027b82 */ /* 0x000e240000000a00 */
[----:B0-----:R-:W-:-:S04]  /*0030*/  ISETP.GE.AND P0, PT, R0, R3, PT ;  /* 0x000000030000720c */ /* 0x001fc80003f06270 */
[----:B------:R-:W-:-:S13]  /*0040*/  ISETP.LT.OR P0, PT, R2, 0x1, P0 ;  /* 0x000000010200780c */ /* 0x000fda0000701670 */
[----:B------:R-:W-:Y:S05]  /*0050*/  @P0 EXIT ;  /* 0x000000000000094d */ /* 0x000fea0003800000 */
[----:B------:R-:W0:Y:S01]  /*0060*/  S2R R8, SR_TID.X ;  /* 0x0000000000087919 */ /* 0x000e220000002100 */
[----:B------:R-:W0:Y:S01]  /*0070*/  LDCU UR4, c[0x0][0x398] ;  /* 0x00007300ff0477ac */ /* 0x000e220008000800 */
[----:B------:R-:W-:Y:S01]  /*0080*/  BSSY.RECONVERGENT B0, `(.L_x_0) ;  /* 0x000000e000007945 */ /* 0x000fe20003800200 */
[----:B------:R-:W1:Y:S01]  /*0090*/  LDCU.64 UR10, c[0x0][0x358] ;  /* 0x00006b00ff0a77ac */ /* 0x000e620008000a00 */
[C---:B0-----:R-:W-:Y:S02]  /*00a0*/  ISETP.GE.AND P0, PT, R8.reuse, UR4, PT ;  /* 0x0000000408007c0c */ /* 0x041fe4000bf06270 */
[----:B------:R-:W-:-:S11]  /*00b0*/  ISETP.NE.AND P1, PT, R8, RZ, PT ;  /* 0x000000ff0800720c */ /* 0x000fd60003f25270 */
[----:B-1----:R-:W-:Y:S05]  /*00c0*/  @P0 BRA `(.L_x_1) ;  /* 0x0000000000240947 */ /* 0x002fea0003800000 */
[----:B------:R-:W0:Y:S01]  /*00d0*/  LDC R9, c[0x0][0x360] ;  /* 0x0000d800ff097b82 */ /* 0x000e220000000800 */
[----:B------:R-:W-:-:S07]  /*00e0*/  IMAD.MOV.U32 R11, RZ, RZ, 0x7fffffff ;  /* 0x7fffffffff0b7424 */ /* 0x000fce00078e00ff */
[----:B------:R-:W1:Y:S02]  /*00f0*/  LDC.64 R6, c[0x0][0x3a0] ;  /* 0x0000e800ff067b82 */ /* 0x000e640000000a00 */
.L_x_2:
[----:B--2---:R-:W-:Y:S02]  /*0100*/  IMAD R5, R8, R3, R0 ;  /* 0x0000000308057224 */ /* 0x004fe400078e0200 */
[----:B0-----:R-:W-:Y:S02]  /*0110*/  IMAD.IADD R8, R9, 0x1, R8 ;  /* 0x0000000109087824 */ /* 0x001fe400078e0208 */
[----:B-1----:R-:W-:-:S03]  /*0120*/  IMAD.WIDE R4, R5, 0x4, R6 ;  /* 0x0000000405047825 */ /* 0x002fc600078e0206 */
[----:B------:R-:W-:Y:S02]  /*0130*/  ISETP.GE.AND P0, PT, R8, UR4, PT ;  /* 0x0000000408007c0c */ /* 0x000fe4000bf06270 */
[----:B------:R2:W-:Y:S11]  /*0140*/  STG.E desc[UR10][R4.64], R11 ;  /* 0x0000000b04007986 */ /* 0x0005f6000c10190a */
[----:B------:R-:W-:Y:S05]  /*0150*/  @!P0 BRA `(.L_x_2) ;  /* 0xfffffffc00e88947 */ /* 0x000fea000383ffff */
.L_x_1:
[----:B------:R-:W-:Y:S05]  /*0160*/  BSYNC.RECONVERGENT B0 ;  /* 0x0000000000007941 */ /* 0x000fea0003800200 */
.L_x_0:
[----:B------:R-:W-:Y:S06]  /*0170*/  BAR.SYNC.DEFER_BLOCKING 0x0 ;  /* 0x0000000000007b1d */ /* 0x000fec0000010000 */
[----:B------:R-:W-:Y:S05]  /*0180*/  @P1 EXIT ;  /* 0x000000000000194d */ /* 0x000fea0003800000 */
[----:B--2---:R-:W0:Y:S02]  /*0190*/  LDC.64 R4, c[0x0][0x388] ;  /* 0x0000e200ff047b82 */ /* 0x004e240000000a00 */
[----:B0-----:R-:W-:-:S05]  /*01a0*/  IMAD.WIDE.U32 R4, R0, 0x4, R4 ;  /* 0x0000000400047825 */ /* 0x001fca00078e0004 */
[----:B------:R-:W2:Y:S02]  /*01b0*/  LDG.E.CONSTANT R3, desc[UR10][R4.64] ;  /* 0x0000000a04037981 */ /* 0x000ea4000c1e9900 */
[----:B--2---:R-:W-:-:S04]  /*01c0*/  ISETP.GE.AND P0, PT, R3, UR4, PT ;  /* 0x0000000403007c0c */ /* 0x004fc8000bf06270 */
[----:B------:R-:W-:-:S13]  /*01d0*/  ISETP.LT.OR P0, PT, R3, RZ, P0 ;  /* 0x000000ff0300720c */ /* 0x000fda0000701670 */
[----:B------:R-:W-:Y:S05]  /*01e0*/  @P0 EXIT ;  /* 0x000000000000094d */ /* 0x000fea0003800000 */
[----:B------:R-:W0:Y:S08]  /*01f0*/  I2F.F64.U32 R6, R2 ;  /* 0x0000000200067312 */ /* 0x000e300000201800 */
[----:B0-----:R-:W0:Y:S01]  /*0200*/  MUFU.RCP64H R5, R7 ;  /* 0x0000000700057308 */ /* 0x001e220000001800 */
[----:B------:R-:W-:-:S05]  /*0210*/  VIADD R4, R7, 0x300402 ;  /* 0x0030040207047836 */ /* 0x000fca0000000000 */
[----:B------:R-:W-:Y:S01]  /*0220*/  FSETP.GEU.AND P0, PT, |R4|, 5.8789094863358348022e-39, PT ;  /* 0x004004020400780b */ /* 0x000fe20003f0e200 */
[----:B0-----:R-:W-:-:S08]  /*0230*/  DFMA R8, -R6, R4, 1 ;  /* 0x3ff000000608742b */ /* 0x001fd00000000104 */
[----:B------:R-:W-:-:S08]  /*0240*/  DFMA R8, R8, R8, R8 ;  /* 0x000000080808722b */ /* 0x000fd00000000008 */
[----:B------:R-:W-:Y:S01]  /*0250*/  DFMA R8, R4, R8, R4 ;  /* 0x000000080408722b */ /* 0x000fe20000000004 */
[----:B------:R-:W-:-:S04]  /*0260*/  IMAD.MOV.U32 R5, RZ, RZ, R3 ;  /* 0x000000ffff057224 */ /* 0x000fc800078e0003 */
[----:B------:R-:W-:-:S03]  /*0270*/  IMAD.IADD R3, R5, 0x1, R2 ;  /* 0x0000000105037824 */ /* 0x000fc600078e0202 */
[----:B------:R-:W-:-:S08]  /*0280*/  DFMA R18, -R6, R8, 1 ;  /* 0x3ff000000612742b */ /* 0x000fd00000000108 */
[----:B------:R-:W-:Y:S01]  /*0290*/  DFMA R18, R8, R18, R8 ;  /* 0x000000120812722b */ /* 0x000fe20000000008 */
[----:B------:R-:W-:Y:S10]  /*02a0*/  @P0 BRA `(.L_x_3) ;  /* 0x0000000000100947 */ /* 0x000ff40003800000 */
[----:B------:R-:W-:-:S05]  /*02b0*/  LOP3.LUT R2, R7, 0x7fffffff, RZ, 0xc0, !PT ;  /* 0x7fffffff07027812 */ /* 0x000fca00078ec0ff */
[----:B------:R-:W-:Y:S01]  /*02c0*/  VIADD R10, R2, 0xfff00000 ;  /* 0xfff00000020a7836 */ /* 0x000fe20000000000 */
[----:B------:R-:W-:-:S07]  /*02d0*/  MOV R2, 0x2f0 ;  /* 0x000002f000027802 */ /* 0x000fce0000000f00 */
[----:B------:R-:W-:Y:S05]  /*02e0*/  CALL.REL.NOINC `($__internal_0_$__cuda_sm20_dblrcp_rn_slowpath_v3) ;  /* 0x00000020003c7944 */ /* 0x000fea0003c00000 */
.L_x_3:
[----:B------:R-:W0:Y:S01]  /*02f0*/  LDCU UR4, c[0x0][0x398] ;  /* 0x00007300ff0477ac */ /* 0x000e220008000800 */
[----:B------:R-:W-:Y:S02]  /*0300*/  CS2R R12, SRZ ;  /* 0x00000000000c7805 */ /* 0x000fe4000001ff00 */
[----:B------:R-:W-:Y:S02]  /*0310*/  CS2R R16, SRZ ;  /* 0x0000000000107805 */ /* 0x000fe4000001ff00 */
[----:B------:R-:W-:Y:S02]  /*0320*/  CS2R R14, SRZ ;  /* 0x00000000000e7805 */ /* 0x000fe4000001ff00 */
[----:B------:R-:W-:Y:S02]  /*0330*/  CS2R R10, SRZ ;  /* 0x00000000000a7805 */ /* 0x000fe4000001ff00 */
[----:B0-----:R-:W-:-:S04]  /*0340*/  VIMNMX R2, PT, PT, R3, UR4, PT ;  /* 0x0000000403027c48 */ /* 0x001fc8000bfe0100 */
[----:B------:R-:W-:-:S04]  /*0350*/  VIADDMNMX R2, R5, 0x1, R2, !PT ;  /* 0x0000000105027846 */ /* 0x000fc80007800102 */
[C---:B------:R-:W-:Y:S01]  /*0360*/  IADD3 R4, PT, PT, -R5.reuse, R2, RZ ;  /* 0x0000000205047210 */ /* 0x040fe20007ffe1ff */
[----:B------:R-:W-:-:S03]  /*0370*/  IMAD.IADD R2, R5, 0x1, -R2 ;  /* 0x0000000105027824 */ /* 0x000fc600078e0a02 */
[----:B------:R-:W-:Y:S02]  /*0380*/  LOP3.LUT R28, R4, 0x7, RZ, 0xc0, !PT ;  /* 0x00000007041c7812 */ /* 0x000fe400078ec0ff */
[----:B------:R-:W-:Y:S01]  /*0390*/  ISETP.GT.U32.AND P1, PT, R2, -0x8, PT ;  /* 0xfffffff80200780c */ /* 0x000fe20003f24070 */
[----:B------:R-:W-:Y:S01]  /*03a0*/  IMAD.MOV.U32 R2, RZ, RZ, RZ ;  /* 0x000000ffff027224 */ /* 0x000fe200078e00ff */
[----:B------:R-:W-:-:S11]  /*03b0*/  ISETP.NE.AND P0, PT, R28, RZ, PT ;  /* 0x000000ff1c00720c */ /* 0x000fd60003f05270 */
[----:B------:R-:W-:Y:S05]  /*03c0*/  @P1 BRA `(.L_x_4) ;  /* 0x00000004006c1947 */ /* 0x000fea0003800000 */
[----:B------:R-:W-:Y:S01]  /*03d0*/  LOP3.LUT R9, R4, 0xfffffff8, RZ, 0xc0, !PT ;  /* 0xfffffff804097812 */ /* 0x000fe200078ec0ff */
[----:B------:R-:W-:Y:S01]  /*03e0*/  IMAD.MOV.U32 R2, RZ, RZ, RZ ;  /* 0x000000ffff027224 */ /* 0x000fe200078e00ff */
[----:B------:R-:W-:Y:S01]  /*03f0*/  CS2R R12, SRZ ;  /* 0x00000000000c7805 */ /* 0x000fe2000001ff00 */
[----:B------:R-:W-:-:S06]  /*0400*/  UMOV UR4, URZ ;  /* 0x000000ff00047c82 */ /* 0x000fcc0008000000 */
.L_x_5:
[----:B------:R-:W0:Y:S08]  /*0410*/  LDC R35, c[0x0][0x394] ;  /* 0x0000e500ff237b82 */ /* 0x000e300000000800 */
[----:B------:R-:W1:Y:S01]  /*0420*/  LDC.64 R6, c[0x0][0x380] ;  /* 0x0000e000ff067b82 */ /* 0x000e620000000a00 */
[----:B0-----:R-:W-:-:S04]  /*0430*/  IMAD R21, R5, R35, R0 ;  /* 0x0000002305157224 */ /* 0x001fc800078e0200 */
[----:B-1----:R-:W-:-:S05]  /*0440*/  IMAD.WIDE R6, R21, 0x4, R6 ;  /* 0x0000000415067825 */ /* 0x002fca00078e0206 */
[----:B------:R-:W2:Y:S01]  /*0450*/  LDG.E.CONSTANT R31, desc[UR10][R6.64] ;  /* 0x0000000a061f7981 */ /* 0x000ea2000c1e9900 */
[----:B------:R-:W-:-:S05]  /*0460*/  IMAD.WIDE R22, R35, 0x4, R6 ;  /* 0x0000000423167825 */ /* 0x000fca00078e0206 */
[----:B------:R0:W3:Y:S02]  /*0470*/  LDG.E.CONSTANT R26, desc[UR10][R22.64] ;  /* 0x0000000a161a7981 */ /* 0x0000e4000c1e9900 */
[----:B0-----:R-:W-:-:S05]  /*0480*/  IMAD.WIDE R22, R35, 0x4, R22 ;  /* 0x0000000423167825 */ /* 0x001fca00078e0216 */
[----:B------:R-:W4:Y:S01]  /*0490*/  LDG.E.CONSTANT R20, desc[UR10][R22.64] ;  /* 0x0000000a16147981 */ /* 0x000f22000c1e9900 */
[----:B------:R-:W-:-:S05]  /*04a0*/  IMAD.WIDE R24, R35, 0x4, R22 ;  /* 0x0000000423187825 */ /* 0x000fca00078e0216 */
[----:B------:R0:W5:Y:S02]  /*04b0*/  LDG.E.CONSTANT R30, desc[UR10][R24.64] ;  /* 0x0000000a181e7981 */ /* 0x000164000c1e9900 */
[----:B0-----:R-:W-:-:S05]  /*04c0*/  IMAD.WIDE R24, R35, 0x4, R24 ;  /* 0x0000000423187825 */ /* 0x001fca00078e0218 */
[----:B------:R0:W5:Y:S01]  /*04d0*/  LDG.E.CONSTANT R29, desc[UR10][R24.64] ;  /* 0x0000000a181d7981 */ /* 0x000162000c1e9900 */
[----:B------:R-:W-:-:S05]  /*04e0*/  IMAD.WIDE R36, R35, 0x4, R24 ;  /* 0x0000000423247825 */ /* 0x000fca00078e0218 */
[----:B------:R-:W5:Y:S01]  /*04f0*/  LDG.E.CONSTANT R8, desc[UR10][R36.64] ;  /* 0x0000000a24087981 */ /* 0x000f62000c1e9900 */
[----:B------:R-:W-:-:S05]  /*0500*/  IMAD.WIDE R32, R35, 0x4, R36 ;  /* 0x0000000423207825 */ /* 0x000fca00078e0224 */
[----:B------:R-:W5:Y:S01]  /*0510*/  LDG.E.CONSTANT R7, desc[UR10][R32.64] ;  /* 0x0000000a20077981 */ /* 0x000f62000c1e9900 */
[----:B------:R-:W-:-:S05]  /*0520*/  IMAD.WIDE R34, R35, 0x4, R32 ;  /* 0x0000000423227825 */ /* 0x000fca00078e0220 */
[----:B------:R-:W5:Y:S01]  /*0530*/  LDG.E.CONSTANT R6, desc[UR10][R34.64] ;  /* 0x0000000a22067981 */ /* 0x000f62000c1e9900 */
[----:B------:R-:W-:Y:S01]  /*0540*/  UIADD3 UR4, UPT, UPT, UR4, 0x8, URZ ;  /* 0x0000000804047890 */ /* 0x000fe2000fffe0ff */
[----:B------:R-:W-:Y:S01]  /*0550*/  VIADD R5, R5, 0x8 ;  /* 0x0000000805057836 */ /* 0x000fe20000000000 */
[----:B--2---:R-:W-:Y:S02]  /*0560*/  FSETP.NAN.AND P1, PT, |R31|, |R31|, PT ;  /* 0x4000001f1f00720b */ /* 0x004fe40003f28200 */
[----:B---3--:R-:W-:-:S11]  /*0570*/  FSETP.NAN.AND P6, PT, |R26|, |R26|, PT ;  /* 0x4000001a1a00720b */ /* 0x008fd60003fc8200 */
[----:B------:R-:W0:Y:S01]  /*0580*/  @!P1 F2F.F64.F32 R22, R31 ;  /* 0x0000001f00169310 */ /* 0x000e220000201800 */
[----:B------:R-:W-:-:S04]  /*0590*/  @P1 VIADD R2, R2, 0x1 ;  /* 0x0000000102021836 */ /* 0x000fc80000000000 */
[----:B------:R-:W-:Y:S01]  /*05a0*/  @P6 VIADD R2, R2, 0x1 ;  /* 0x0000000102026836 */ /* 0x000fe20000000000 */
[----:B----4-:R-:W-:Y:S02]  /*05b0*/  FSETP.NAN.AND P5, PT, |R20|, |R20|, PT ;  /* 0x400000141400720b */ /* 0x010fe40003fa8200 */
[----:B------:R-:W1:Y:S01]  /*05c0*/  @!P6 F2F.F64.F32 R26, R26 ;  /* 0x0000001a001ae310 */ /* 0x000e620000201800 */
[----:B-----5:R-:W-:Y:S01]  /*05d0*/  FSETP.NAN.AND P4, PT, |R30|, |R30|, PT ;  /* 0x4000001e1e00720b */ /* 0x020fe20003f88200 */
[----:B0-----:R-:W-:Y:S02]  /*05e0*/  @!P1 DMUL R24, R22, R22 ;  /* 0x0000001616189228 */ /* 0x001fe40000000000 */
[----:B------:R-:W-:-:S07]  /*05f0*/  @!P1 DADD R10, R10, R22 ;  /* 0x000000000a0a9229 */ /* 0x000fce0000000016 */
[----:B------:R-:W0:Y:S01]  /*0600*/  @!P5 F2F.F64.F32 R20, R20 ;  /* 0x000000140014d310 */ /* 0x000e220000201800 */
[----:B------:R-:W-:Y:S01]  /*0610*/  @P5 VIADD R2, R2, 0x1 ;  /* 0x0000000102025836 */ /* 0x000fe20000000000 */
[----:B------:R-:W-:Y:S02]  /*0620*/  @!P1 DFMA R16, R22, R24, R16 ;  /* 0x000000181610922b */ /* 0x000fe40000000010 */
[----:B-1----:R-:W-:Y:S02]  /*0630*/  @!P6 DMUL R22, R26, R26 ;  /* 0x0000001a1a16e228 */ /* 0x002fe40000000000 */
[----:B------:R-:W-:Y:S01]  /*0640*/  @!P1 DADD R14, R14, R24 ;  /* 0x000000000e0e9229 */ /* 0x000fe20000000018 */
[----:B------:R-:W-:Y:S01]  /*0650*/  @P4 IADD3 R2, PT, PT, R2, 0x1, RZ ;  /* 0x0000000102024810 */ /* 0x000fe20007ffe0ff */
[----:B------:R-:W-:Y:S01]  /*0660*/  @!P1 DFMA R12, R24, R24, R12 ;  /* 0x00000018180c922b */ /* 0x000fe2000000000c */
[----:B------:R-:W-:Y:S01]  /*0670*/  FSETP.NAN.AND P3, PT, |R29|, |R29|, PT ;  /* 0x4000001d1d00720b */ /* 0x000fe20003f68200 */
[----:B------:R-:W1:Y:S01]  /*0680*/  @!P4 F2F.F64.F32 R24, R30 ;  /* 0x0000001e0018c310 */ /* 0x000e620000201800 */
[----:B------:R-:W-:-:S02]  /*0690*/  @!P6 DADD R10, R10, R26 ;  /* 0x000000000a0ae229 */ /* 0x000fc4000000001a */
[----:B------:R-:W-:Y:S01]  /*06a0*/  @!P6 DFMA R16, R26, R22, R16 ;  /* 0x000000161a10e22b */ /* 0x000fe20000000010 */
[----:B------:R-:W-:Y:S01]  /*06b0*/  FSETP.NAN.AND P2, PT, |R8|, |R8|, PT ;  /* 0x400000080800720b */ /* 0x000fe20003f48200 */
[----:B0-----:R-:W-:Y:S02]  /*06c0*/  @!P5 DMUL R26, R20, R20 ;  /* 0x00000014141ad228 */ /* 0x001fe40000000000 */
[----:B------:R-:W-:Y:S02]  /*06d0*/  @!P6 DADD R14, R14, R22 ;  /* 0x000000000e0ee229 */ /* 0x000fe40000000016 */
[----:B------:R-:W-:Y:S01]  /*06e0*/  @!P6 DFMA R12, R22, R22, R12 ;  /* 0x00000016160ce22b */ /* 0x000fe2000000000c */
[----:B------:R-:W-:Y:S01]  /*06f0*/  FSETP.NAN.AND P1, PT, |R7|, |R7|, PT ;  /* 0x400000070700720b */ /* 0x000fe20003f28200 */
[----:B------:R-:W-:Y:S01]  /*0700*/  @!P5 DADD R10, R10, R20 ;  /* 0x000000000a0ad229 */ /* 0x000fe20000000014 */
[----:B------:R-:W0:Y:S01]  /*0710*/  @!P3 F2F.F64.F32 R22, R29 ;  /* 0x0000001d0016b310 */ /* 0x000e220000201800 */
[----:B------:R-:W-:Y:S01]  /*0720*/  @!P5 DFMA R16, R20, R26, R16 ;  /* 0x0000001a1410d22b */ /* 0x000fe20000000010 */
[----:B------:R-:W-:Y:S01]  /*0730*/  @P3 VIADD R2, R2, 0x1 ;  /* 0x0000000102023836 */ /* 0x000fe20000000000 */
[----:B-1----:R-:W-:Y:S01]  /*0740*/  @!P4 DMUL R20, R24, R24 ;  /* 0x000000181814c228 */ /* 0x002fe20000000000 */
[----:B------:R-:W-:Y:S01]  /*0750*/  FSETP.NAN.AND P6, PT, |R6|, |R6|, PT ;  /* 0x400000060600720b */ /* 0x000fe20003fc8200 */
[----:B------:R-:W-:Y:S01]  /*0760*/  @!P5 DADD R14, R14, R26 ;  /* 0x000000000e0ed229 */ /* 0x000fe2000000001a */
[----:B------:R-:W-:Y:S01]  /*0770*/  @P2 VIADD R2, R2, 0x1 ;  /* 0x0000000102022836 */ /* 0x000fe20000000000 */
[----:B------:R-:W-:Y:S01]  /*0780*/  @!P5 DFMA R12, R26, R26, R12 ;  /* 0x0000001a1a0cd22b */ /* 0x000fe2000000000c */
[----:B------:R-:W1:Y:S01]  /*0790*/  @!P2 F2F.F64.F32 R26, R8 ;  /* 0x00000008001aa310 */ /* 0x000e620000201800 */
[----:B------:R-:W-:-:S02]  /*07a0*/  @!P4 DADD R10, R10, R24 ;  /* 0x000000000a0ac229 */ /* 0x000fc40000000018 */
[----:B------:R-:W-:Y:S01]  /*07b0*/  @P1 VIADD R2, R2, 0x1 ;  /* 0x0000000102021836 */ /* 0x000fe20000000000 */
[----:B------:R-:W-:Y:S02]  /*07c0*/  @!P4 DFMA R16, R24, R20, R16 ;  /* 0x000000141810c22b */ /* 0x000fe40000000010 */
[----:B------:R-:W-:Y:S02]  /*07d0*/  @!P4 DADD R14, R14, R20 ;  /* 0x000000000e0ec229 */ /* 0x000fe40000000014 */
[----:B0-----:R-:W-:Y:S01]  /*07e0*/  @!P3 DMUL R24, R22, R22 ;  /* 0x000000161618b228 */ /* 0x001fe20000000000 */
[----:B------:R-:W0:Y:S01]  /*07f0*/  @!P1 F2F.F64.F32 R30, R7 ;  /* 0x00000007001e9310 */ /* 0x000e220000201800 */
[----:B------:R-:W-:Y:S01]  /*0800*/  @!P4 DFMA R12, R20, R20, R12 ;  /* 0x00000014140cc22b */ /* 0x000fe2000000000c */
[----:B------:R-:W-:Y:S01]  /*0810*/  @P6 VIADD R2, R2, 0x1 ;  /* 0x0000000102026836 */ /* 0x000fe20000000000 */
[----:B------:R-:W-:-:S04]  /*0820*/  @!P3 DADD R10, R10, R22 ;  /* 0x000000000a0ab229 */ /* 0x000fc80000000016 */
[----:B------:R-:W-:Y:S02]  /*0830*/  @!P3 DFMA R16, R22, R24, R16 ;  /* 0x000000181610b22b */ /* 0x000fe40000000010 */
[----:B-1----:R-:W-:Y:S01]  /*0840*/  @!P2 DMUL R20, R26, R26 ;  /* 0x0000001a1a14a228 */ /* 0x002fe20000000000 */
[----:B------:R-:W1:Y:S01]  /*0850*/  @!P6 F2F.F64.F32 R22, R6 ;  /* 0x000000060016e310 */ /* 0x000e620000201800 */
[----:B------:R-:W-:Y:S02]  /*0860*/  @!P3 DADD R14, R14, R24 ;  /* 0x000000000e0eb229 */ /* 0x000fe40000000018 */
[----:B------:R-:W-:Y:S02]  /*0870*/  @!P3 DFMA R12, R24, R24, R12 ;  /* 0x00000018180cb22b */ /* 0x000fe4000000000c */
[----:B------:R-:W-:Y:S02]  /*0880*/  @!P2 DADD R10, R10, R26 ;  /* 0x000000000a0aa229 */ /* 0x000fe4000000001a */
[----:B------:R-:W-:-:S02]  /*0890*/  @!P2 DFMA R16, R26, R20, R16 ;  /* 0x000000141a10a22b */ /* 0x000fc40000000010 */
[----:B0-----:R-:W-:Y:S02]  /*08a0*/  @!P1 DMUL R24, R30, R30 ;  /* 0x0000001e1e189228 */ /* 0x001fe40000000000 */
[----:B------:R-:W-:Y:S02]  /*08b0*/  @!P2 DADD R14, R14, R20 ;  /* 0x000000000e0ea229 */ /* 0x000fe40000000014 */
[----:B------:R-:W-:Y:S01]  /*08c0*/  @!P2 DFMA R12, R20, R20, R12 ;  /* 0x00000014140ca22b */ /* 0x000fe2000000000c */
[----:B------:R-:W-:Y:S01]  /*08d0*/  ISETP.NE.AND P2, PT, R9, UR4, PT ;  /* 0x0000000409007c0c */ /* 0x000fe2000bf45270 */
[----:B------:R-:W-:Y:S02]  /*08e0*/  @!P1 DADD R10, R10, R30 ;  /* 0x000000000a0a9229 */ /* 0x000fe4000000001e */
[----:B------:R-:W-:Y:S02]  /*08f0*/  @!P1 DFMA R16, R30, R24, R16 ;  /* 0x000000181e10922b */ /* 0x000fe40000000010 */
[----:B-1----:R-:W-:-:S02]  /*0900*/  @!P6 DMUL R20, R22, R22 ;  /* 0x000000161614e228 */ /* 0x002fc40000000000 */
[----:B------:R-:W-:Y:S02]  /*0910*/  @!P1 DADD R14, R14, R24 ;  /* 0x000000000e0e9229 */ /* 0x000fe40000000018 */
[----:B------:R-:W-:Y:S02]  /*0920*/  @!P1 DFMA R12, R24, R24, R12 ;  /* 0x00000018180c922b */ /* 0x000fe4000000000c */
[----:B------:R-:W-:Y:S02]  /*0930*/  @!P6 DADD R10, R10, R22 ;  /* 0x000000000a0ae229 */ /* 0x000fe40000000016 */
[-C--:B------:R-:W-:Y:S02]  /*0940*/  @!P6 DFMA R16, R22, R20.reuse, R16 ;  /* 0x000000141610e22b */ /* 0x080fe40000000010 */
[----:B------:R-:W-:Y:S02]  /*0950*/  @!P6 DADD R14, R14, R20 ;  /* 0x000000000e0ee229 */ /* 0x000fe40000000014 */
[----:B------:R-:W-:Y:S01]  /*0960*/  @!P6 DFMA R12, R20, R20, R12 ;  /* 0x00000014140ce22b */ /* 0x000fe2000000000c */
[----:B------:R-:W-:Y:S10]  /*0970*/  @P2 BRA `(.L_x_5) ;  /* 0xfffffff800a42947 */ /* 0x000ff4000383ffff */
.L_x_4:
[----:B------:R-:W-:Y:S05]  /*0980*/  @!P0 BRA `(.L_x_6) ;  /* 0x00000004006c8947 */ /* 0x000fea0003800000 */
[----:B------:R-:W-:Y:S02]  /*0990*/  ISETP.GE.U32.AND P0, PT, R28, 0x4, PT ;  /* 0x000000041c00780c */ /* 0x000fe40003f06070 */
[----:B------:R-:W-:-:S04]  /*09a0*/  LOP3.LUT R26, R4, 0x3, RZ, 0xc0, !PT ;  /* 0x00000003041a7812 */ /* 0x000fc800078ec0ff */
[----:B------:R-:W-:-:S07]  /*09b0*/  ISETP.NE.AND P4, PT, R26, RZ, PT ;  /* 0x000000ff1a00720c */ /* 0x000fce0003f85270 */
[----:B------:R-:W-:Y:S06]  /*09c0*/  @!P0 BRA `(.L_x_7) ;  /* 0x0000000000b08947 */ /* 0x000fec0003800000 */
[----:B------:R-:W0:Y:S08]  /*09d0*/  LDC R25, c[0x0][0x394] ;  /* 0x0000e500ff197b82 */ /* 0x000e300000000800 */
[----:B------:R-:W1:Y:S01]  /*09e0*/  LDC.64 R6, c[0x0][0x380] ;  /* 0x0000e000ff067b82 */ /* 0x000e620000000a00 */
[----:B0-----:R-:W-:-:S04]  /*09f0*/  IMAD R9, R5, R25, R0 ;  /* 0x0000001905097224 */ /* 0x001fc800078e0200 */
[----:B-1----:R-:W-:-:S05]  /*0a00*/  IMAD.WIDE R6, R9, 0x4, R6 ;  /* 0x0000000409067825 */ /* 0x002fca00078e0206 */
[----:B------:R-:W2:Y:S01]  /*0a10*/  LDG.E.CONSTANT R27, desc[UR10][R6.64] ;  /* 0x0000000a061b7981 */ /* 0x000ea2000c1e9900 */
[----:B------:R-:W-:-:S05]  /*0a20*/  IMAD.WIDE R8, R25, 0x4, R6 ;  /* 0x0000000419087825 */ /* 0x000fca00078e0206 */
[----:B------:R-:W3:Y:S01]  /*0a30*/  LDG.E.CONSTANT R30, desc[UR10][R8.64] ;  /* 0x0000000a081e7981 */ /* 0x000ee2000c1e9900 */
[----:B------:R-:W-:-:S05]  /*0a40*/  IMAD.WIDE R28, R25, 0x4, R8 ;  /* 0x00000004191c7825 */ /* 0x000fca00078e0208 */
[----:B------:R-:W4:Y:S01]  /*0a50*/  LDG.E.CONSTANT R20, desc[UR10][R28.64] ;  /* 0x0000000a1c147981 */ /* 0x000f22000c1e9900 */
[----:B------:R-:W-:-:S06]  /*0a60*/  IMAD.WIDE R24, R25, 0x4, R28 ;  /* 0x0000000419187825 */ /* 0x000fcc00078e021c */
[----:B------:R-:W5:Y:S01]  /*0a70*/  LDG.E.CONSTANT R24, desc[UR10][R24.64] ;  /* 0x0000000a18187981 */ /* 0x000f62000c1e9900 */
[----:B------:R-:W-:Y:S01]  /*0a80*/  VIADD R5, R5, 0x4 ;  /* 0x0000000405057836 */ /* 0x000fe20000000000 */
[----:B--2---:R-:W-:Y:S02]  /*0a90*/  FSETP.NAN.AND P0, PT, |R27|, |R27|, PT ;  /* 0x4000001b1b00720b */ /* 0x004fe40003f08200 */
[----:B---3--:R-:W-:Y:S02]  /*0aa0*/  FSETP.NAN.AND P1, PT, |R30|, |R30|, PT ;  /* 0x4000001e1e00720b */ /* 0x008fe40003f28200 */
[----:B----4-:R-:W-:-:S09]  /*0ab0*/  FSETP.NAN.AND P2, PT, |R20|, |R20|, PT ;  /* 0x400000141400720b */ /* 0x010fd20003f48200 */
[----:B------:R-:W0:Y:S01]  /*0ac0*/  @!P0 F2F.F64.F32 R22, R27 ;  /* 0x0000001b00168310 */ /* 0x000e220000201800 */
[----:B------:R-:W-:Y:S01]  /*0ad0*/  @P0 VIADD R2, R2, 0x1 ;  /* 0x0000000102020836 */ /* 0x000fe20000000000 */
[----:B-----5:R-:W-:-:S06]  /*0ae0*/  FSETP.NAN.AND P3, PT, |R24|, |R24|, PT ;  /* 0x400000181800720b */ /* 0x020fcc0003f68200 */
[----:B------:R-:W1:Y:S01]  /*0af0*/  @!P1 F2F.F64.F32 R6, R30 ;  /* 0x0000001e00069310 */ /* 0x000e620000201800 */
[----:B------:R-:W-:-:S05]  /*0b00*/  @P1 IADD3 R2, PT, PT, R2, 0x1, RZ ;  /* 0x0000000102021810 */ /* 0x000fca0007ffe0ff */
[----:B------:R-:W-:Y:S01]  /*0b10*/  @P2 VIADD R2, R2, 0x1 ;  /* 0x0000000102022836 */ /* 0x000fe20000000000 */
[----:B0-----:R-:W-:Y:S01]  /*0b20*/  @!P0 DMUL R8, R22, R22 ;  /* 0x0000001616088228 */ /* 0x001fe20000000000 */
[----:B------:R-:W0:Y:S01]  /*0b30*/  @!P2 F2F.F64.F32 R20, R20 ;  /* 0x000000140014a310 */ /* 0x000e220000201800 */
[----:B------:R-:W-:Y:S01]  /*0b40*/  @!P0 DADD R10, R10, R22 ;  /* 0x000000000a0a8229 */ /* 0x000fe20000000016 */
[----:B------:R-:W-:-:S05]  /*0b50*/  @P3 VIADD R2, R2, 0x1 ;  /* 0x0000000102023836 */ /* 0x000fca0000000000 */
[----:B------:R-:W-:Y:S01]  /*0b60*/  @!P0 DFMA R16, R22, R8, R16 ;  /* 0x000000081610822b */ /* 0x000fe20000000010 */
[----:B------:R-:W2:Y:S01]  /*0b70*/  @!P3 F2F.F64.F32 R24, R24 ;  /* 0x000000180018b310 */ /* 0x000ea20000201800 */
[----:B-1----:R-:W-:Y:S02]  /*0b80*/  @!P1 DMUL R22, R6, R6 ;  /* 0x0000000606169228 */ /* 0x002fe40000000000 */
[----:B------:R-:W-:Y:S02]  /*0b90*/  @!P0 DADD R14, R14, R8 ;  /* 0x000000000e0e8229 */ /* 0x000fe40000000008 */
[----:B------:R-:W-:Y:S02]  /*0ba0*/  @!P0 DFMA R12, R8, R8, R12 ;  /* 0x00000008080c822b */ /* 0x000fe4000000000c */
[----:B------:R-:W-:Y:S02]  /*0bb0*/  @!P1 DADD R10, R10, R6 ;  /* 0x000000000a0a9229 */ /* 0x000fe40000000006 */
[----:B------:R-:W-:-:S02]  /*0bc0*/  @!P1 DFMA R16, R6, R22, R16 ;  /* 0x000000160610922b */ /* 0x000fc40000000010 */
[----:B0-----:R-:W-:Y:S02]  /*0bd0*/  @!P2 DMUL R6, R20, R20 ;  /* 0x000000141406a228 */ /* 0x001fe40000000000 */
[----:B------:R-:W-:Y:S02]  /*0be0*/  @!P1 DADD R14, R14, R22 ;  /* 0x000000000e0e9229 */ /* 0x000fe40000000016 */
[----:B------:R-:W-:Y:S02]  /*0bf0*/  @!P1 DFMA R12, R22, R22, R12 ;  /* 0x00000016160c922b */ /* 0x000fe4000000000c */
[----:B------:R-:W-:Y:S02]  /*0c00*/  @!P2 DADD R10, R10, R20 ;  /* 0x000000000a0aa229 */ /* 0x000fe40000000014 */
[----:B------:R-:W-:Y:S02]  /*0c10*/  @!P2 DFMA R16, R20, R6, R16 ;  /* 0x000000061410a22b */ /* 0x000fe40000000010 */
[----:B--2---:R-:W-:-:S02]  /*0c20*/  @!P3 DMUL R8, R24, R24 ;  /* 0x000000181808b228 */ /* 0x004fc40000000000 */
[----:B------:R-:W-:Y:S02]  /*0c30*/  @!P2 DADD R14, R14, R6 ;  /* 0x000000000e0ea229 */ /* 0x000fe40000000006 */
[----:B------:R-:W-:Y:S02]  /*0c40*/  @!P2 DFMA R12, R6, R6, R12 ;  /* 0x00000006060ca22b */ /* 0x000fe4000000000c */
[----:B------:R-:W-:Y:S02]  /*0c50*/  @!P3 DADD R10, R10, R24 ;  /* 0x000000000a0ab229 */ /* 0x000fe40000000018 */
[-C--:B------:R-:W-:Y:S02]  /*0c60*/  @!P3 DFMA R16, R24, R8.reuse, R16 ;  /* 0x000000081810b22b */ /* 0x080fe40000000010 */
[----:B------:R-:W-:Y:S02]  /*0c70*/  @!P3 DADD R14, R14, R8 ;  /* 0x000000000e0eb229 */ /* 0x000fe40000000008 */
[----:B------:R-:W-:-:S11]  /*0c80*/  @!P3 DFMA R12, R8, R8, R12 ;  /* 0x00000008080cb22b */ /* 0x000fd6000000000c */
.L_x_7:
[----:B------:R-:W-:Y:S05]  /*0c90*/  @!P4 BRA `(.L_x_6) ;  /* 0x0000000000a8c947 */ /* 0x000fea0003800000 */
[----:B------:R-:W-:Y:S02]  /*0ca0*/  ISETP.NE.AND P0, PT, R26, 0x1, PT ;  /* 0x000000011a00780c */ /* 0x000fe40003f05270 */
[----:B------:R-:W-:-:S04]  /*0cb0*/  LOP3.LUT R4, R4, 0x1, RZ, 0xc0, !PT ;  /* 0x0000000104047812 */ /* 0x000fc800078ec0ff */
[----:B------:R-:W-:-:S07]  /*0cc0*/  ISETP.NE.U32.AND P2, PT, R4, 0x1, PT ;  /* 0x000000010400780c */ /* 0x000fce0003f45070 */
[----:B------:R-:W-:Y:S06]  /*0cd0*/  @!P0 BRA `(.L_x_8) ;  /* 0x0000000000608947 */ /* 0x000fec0003800000 */
[----:B------:R-:W0:Y:S08]  /*0ce0*/  LDC R21, c[0x0][0x394] ;  /* 0x0000e500ff157b82 */ /* 0x000e300000000800 */
[----:B------:R-:W1:Y:S01]  /*0cf0*/  LDC.64 R6, c[0x0][0x380] ;  /* 0x0000e000ff067b82 */ /* 0x000e620000000a00 */
[----:B0-----:R-:W-:-:S04]  /*0d00*/  IMAD R25, R5, R21, R0 ;  /* 0x0000001505197224 */ /* 0x001fc800078e0200 */
[----:B-1----:R-:W-:-:S05]  /*0d10*/  IMAD.WIDE R24, R25, 0x4, R6 ;  /* 0x0000000419187825 */ /* 0x002fca00078e0206 */
[----:B------:R-:W2:Y:S01]  /*0d20*/  LDG.E.CONSTANT R4, desc[UR10][R24.64] ;  /* 0x0000000a18047981 */ /* 0x000ea2000c1e9900 */
[----:B------:R-:W-:-:S06]  /*0d30*/  IMAD.WIDE R20, R21, 0x4, R24 ;  /* 0x0000000415147825 */ /* 0x000fcc00078e0218 */
[----:B------:R-:W3:Y:S01]  /*0d40*/  LDG.E.CONSTANT R20, desc[UR10][R20.64] ;  /* 0x0000000a14147981 */ /* 0x000ee2000c1e9900 */
[----:B------:R-:W-:Y:S01]  /*0d50*/  VIADD R5, R5, 0x2 ;  /* 0x0000000205057836 */ /* 0x000fe20000000000 */
[----:B--2---:R-:W-:Y:S02]  /*0d60*/  FSETP.NAN.AND P0, PT, |R4|, |R4|, PT ;  /* 0x400000040400720b */ /* 0x004fe40003f08200 */
[----:B---3--:R-:W-:-:S11]  /*0d70*/  FSETP.NAN.AND P1, PT, |R20|, |R20|, PT ;  /* 0x400000141400720b */ /* 0x008fd60003f28200 */
[----:B------:R-:W0:Y:S01]  /*0d80*/  @!P0 F2F.F64.F32 R6, R4 ;  /* 0x0000000400068310 */ /* 0x000e220000201800 */
[----:B------:R-:W-:-:S04]  /*0d90*/  @P0 VIADD R2, R2, 0x1 ;  /* 0x0000000102020836 */ /* 0x000fc80000000000 */
[----:B------:R-:W-:-:S03]  /*0da0*/  @P1 VIADD R2, R2, 0x1 ;  /* 0x0000000102021836 */ /* 0x000fc60000000000 */
[----:B------:R-:W1:Y:S01]  /*0db0*/  @!P1 F2F.F64.F32 R22, R20 ;  /* 0x0000001400169310 */ /* 0x000e620000201800 */
[----:B0-----:R-:W-:Y:S02]  /*0dc0*/  @!P0 DMUL R8, R6, R6 ;  /* 0x0000000606088228 */ /* 0x001fe40000000000 */
[----:B------:R-:W-:-:S06]  /*0dd0*/  @!P0 DADD R10, R10, R6 ;  /* 0x000000000a0a8229 */ /* 0x000fcc0000000006 */
[----:B------:R-:W-:Y:S02]  /*0de0*/  @!P0 DFMA R16, R6, R8, R16 ;  /* 0x000000080610822b */ /* 0x000fe40000000010 */
[----:B------:R-:W-:Y:S02]  /*0df0*/  @!P0 DADD R14, R14, R8 ;  /* 0x000000000e0e8229 */ /* 0x000fe40000000008 */
[----:B-1----:R-:W-:Y:S02]  /*0e00*/  @!P1 DMUL R6, R22, R22 ;  /* 0x0000001616069228 */ /* 0x002fe40000000000 */
[----:B------:R-:W-:Y:S02]  /*0e10*/  @!P0 DFMA R12, R8, R8, R12 ;  /* 0x00000008080c822b */ /* 0x000fe4000000000c */
[----:B------:R-:W-:-:S04]  /*0e20*/  @!P1 DADD R10, R10, R22 ;  /* 0x000000000a0a9229 */ /* 0x000fc80000000016 */
[-C--:B------:R-:W-:Y:S02]  /*0e30*/  @!P1 DFMA R16, R22, R6.reuse, R16 ;  /* 0x000000061610922b */ /* 0x080fe40000000010 */
[----:B------:R-:W-:Y:S02]  /*0e40*/  @!P1 DADD R14, R14, R6 ;  /* 0x000000000e0e9229 */ /* 0x000fe40000000006 */
[----:B------:R-:W-:-:S11]  /*0e50*/  @!P1 DFMA R12, R6, R6, R12 ;  /* 0x00000006060c922b */ /* 0x000fd6000000000c */
.L_x_8:
[----:B------:R-:W-:Y:S05]  /*0e60*/  @P2 BRA `(.L_x_6) ;  /* 0x0000000000342947 */ /* 0x000fea0003800000 */
[----:B------:R-:W0:Y:S01]  /*0e70*/  LDC.64 R6, c[0x0][0x380] ;  /* 0x0000e000ff067b82 */ /* 0x000e220000000a00 */
[----:B------:R-:W1:Y:S02]  /*0e80*/  LDCU UR4, c[0x0][0x394] ;  /* 0x00007280ff0477ac */ /* 0x000e640008000800 */
[----:B-1----:R-:W-:-:S04]  /*0e90*/  IMAD R5, R5, UR4, R0 ;  /* 0x0000000405057c24 */ /* 0x002fc8000f8e0200 */
[----:B0-----:R-:W-:-:S06]  /*0ea0*/  IMAD.WIDE R4, R5, 0x4, R6 ;  /* 0x0000000405047825 */ /* 0x001fcc00078e0206 */
[----:B------:R-:W2:Y:S02]  /*0eb0*/  LDG.E.CONSTANT R4, desc[UR10][R4.64] ;  /* 0x0000000a04047981 */ /* 0x000ea4000c1e9900 */
[----:B--2---:R-:W-:-:S13]  /*0ec0*/  FSETP.NAN.AND P0, PT, |R4|, |R4|, PT ;  /* 0x400000040400720b */ /* 0x004fda0003f08200 */
[----:B------:R-:W0:Y:S01]  /*0ed0*/  @!P0 F2F.F64.F32 R6, R4 ;  /* 0x0000000400068310 */ /* 0x000e220000201800 */
[----:B------:R-:W-:Y:S01]  /*0ee0*/  @P0 IADD3 R2, PT, PT, R2, 0x1, RZ ;  /* 0x0000000102020810 */ /* 0x000fe20007ffe0ff */
[----:B0-----:R-:W-:Y:S02]  /*0ef0*/  @!P0 DMUL R8, R6, R6 ;  /* 0x0000000606088228 */ /* 0x001fe40000000000 */
[----:B------:R-:W-:-:S06]  /*0f00*/  @!P0 DADD R10, R10, R6 ;  /* 0x000000000a0a8229 */ /* 0x000fcc0000000006 */
[-C--:B------:R-:W-:Y:S02]  /*0f10*/  @!P0 DFMA R16, R6, R8.reuse, R16 ;  /* 0x000000080610822b */ /* 0x080fe40000000010 */
[----:B------:R-:W-:Y:S02]  /*0f20*/  @!P0 DADD R14, R14, R8 ;  /* 0x000000000e0e8229 */ /* 0x000fe40000000008 */
[----:B------:R-:W-:-:S11]  /*0f30*/  @!P0 DFMA R12, R8, R8, R12 ;  /* 0x00000008080c822b */ /* 0x000fd6000000000c */
.L_x_6:
[----:B------:R-:W0:Y:S01]  /*0f40*/  LDCU UR4, c[0x0][0x398] ;  /* 0x00007300ff0477ac */ /* 0x000e220008000800 */
[----:B------:R-:W-:-:S04]  /*0f50*/  ISETP.NE.AND P0, PT, R2, RZ, PT ;  /* 0x000000ff0200720c */ /* 0x000fc80003f05270 */
[----:B0-----:R-:W-:-:S13]  /*0f60*/  ISETP.GT.OR P0, PT, R3, UR4, P0 ;  /* 0x0000000403007c0c */ /* 0x001fda0008704670 */
[----:B------:R-:W-:Y:S05]  /*0f70*/  @P0 BRA `(.L_x_9) ;  /* 0x0000000000b80947 */ /* 0x000fea0003800000 */
[-C--:B------:R-:W-:Y:S01]  /*0f80*/  DMUL R22, R10, R18.reuse ;  /* 0x000000120a167228 */ /* 0x080fe20000000000 */
[----:B------:R-:W-:Y:S01]  /*0f90*/  IMAD.MOV.U32 R4, RZ, RZ, 0x7fffffff ;  /* 0x7fffffffff047424 */ /* 0x000fe200078e00ff */
[----:B------:R-:W-:-:S06]  /*0fa0*/  DMUL R8, R14, R18 ;  /* 0x000000120e087228 */ /* 0x000fcc0000000000 */
[----:B------:R-:W-:-:S08]  /*0fb0*/  DMUL R20, R22, R22 ;  /* 0x0000001616147228 */ /* 0x000fd00000000000 */
[----:B------:R-:W-:-:S08]  /*0fc0*/  DADD R26, R8, -R20 ;  /* 0x00000000081a7229 */ /* 0x000fd00000000814 */
[----:B------:R-:W-:-:S14]  /*0fd0*/  DSETP.GT.AND P0, PT, R26, RZ, PT ;  /* 0x000000ff1a00722a */ /* 0x000fdc0003f04000 */
[----:B------:R-:W-:Y:S05]  /*0fe0*/  @!P0 BRA `(.L_x_10) ;  /* 0x0000000000848947 */ /* 0x000fea0003800000 */
[----:B------:R-:W-:Y:S02]  /*0ff0*/  DMUL R22, R22, -4 ;  /* 0xc010000016167828 */ /* 0x000fe40000000000 */
[----:B------:R-:W-:Y:S02]  /*1000*/  DMUL R6, R16, R18 ;  /* 0x0000001210067228 */ /* 0x000fe40000000000 */
[C---:B------:R-:W-:Y:S02]  /*1010*/  DMUL R24, R20.reuse, 6 ;  /* 0x4018000014187828 */ /* 0x040fe40000000000 */
[----:B------:R-:W-:-:S04]  /*1020*/  DMUL R20, R20, R20 ;  /* 0x0000001414147228 */ /* 0x000fc80000000000 */
[----:B------:R-:W-:-:S08]  /*1030*/  DMUL R6, R6, R22 ;  /* 0x0000001606067228 */ /* 0x000fd00000000000 */
[----:B------:R-:W-:Y:S02]  /*1040*/  DFMA R22, R12, R18, R6 ;  /* 0x000000120c16722b */ /* 0x000fe40000000006 */
[----:B------:R-:W-:-:S06]  /*1050*/  DMUL R6, R26, R26 ;  /* 0x0000001a1a067228 */ /* 0x000fcc0000000000 */
[----:B------:R-:W-:Y:S02]  /*1060*/  DFMA R8, R8, R24, R22 ;  /* 0x000000180808722b */ /* 0x000fe40000000016 */
[----:B------:R-:W-:-:S06]  /*1070*/  DSETP.GT.AND P0, PT, R6, RZ, PT ;  /* 0x000000ff0600722a */ /* 0x000fcc0003f04000 */
[----:B------:R-:W-:-:S08]  /*1080*/  DFMA R8, R20, -3, R8 ;  /* 0xc00800001408782b */ /* 0x000fd00000000008 */
[----:B------:R-:W-:Y:S05]  /*1090*/  @!P0 BRA `(.L_x_10) ;  /* 0x0000000000588947 */ /* 0x000fea0003800000 */
[----:B------:R-:W0:Y:S01]  /*10a0*/  MUFU.RCP64H R5, R7 ;  /* 0x0000000700057308 */ /* 0x000e220000001800 */
[----:B------:R-:W-:Y:S01]  /*10b0*/  IMAD.MOV.U32 R4, RZ, RZ, 0x1 ;  /* 0x00000001ff047424 */ /* 0x000fe200078e00ff */
[----:B------:R-:W-:-:S05]  /*10c0*/  FSETP.GEU.AND P1, PT, |R9|, 6.5827683646048100446e-37, PT ;  /* 0x036000000900780b */ /* 0x000fca0003f2e200 */
[----:B0-----:R-:W-:-:S08]  /*10d0*/  DFMA R20, -R6, R4, 1 ;  /* 0x3ff000000614742b */ /* 0x001fd00000000104 */
[----:B------:R-:W-:-:S08]  /*10e0*/  DFMA R20, R20, R20, R20 ;  /* 0x000000141414722b */ /* 0x000fd00000000014 */
[----:B------:R-:W-:-:S08]  /*10f0*/  DFMA R20, R4, R20, R4 ;  /* 0x000000140414722b */ /* 0x000fd00000000004 */
[----:B------:R-:W-:-:S08]  /*1100*/  DFMA R4, -R6, R20, 1 ;  /* 0x3ff000000604742b */ /* 0x000fd00000000114 */
[----:B------:R-:W-:-:S08]  /*1110*/  DFMA R4, R20, R4, R20 ;  /* 0x000000041404722b */ /* 0x000fd00000000014 */
[----:B------:R-:W-:-:S08]  /*1120*/  DMUL R20, R8, R4 ;  /* 0x0000000408147228 */ /* 0x000fd00000000000 */
[----:B------:R-:W-:-:S08]  /*1130*/  DFMA R22, -R6, R20, R8 ;  /* 0x000000140616722b */ /* 0x000fd00000000108 */
[----:B------:R-:W-:-:S10]  /*1140*/  DFMA R4, R4, R22, R20 ;  /* 0x000000160404722b */ /* 0x000fd40000000014 */
[----:B------:R-:W-:-:S05]  /*1150*/  FFMA R20, RZ, R7, R5 ;  /* 0x00000007ff147223 */ /* 0x000fca0000000005 */
[----:B------:R-:W-:-:S13]  /*1160*/  FSETP.GT.AND P0, PT, |R20|, 1.469367938527859385e-39, PT ;  /* 0x001000001400780b */ /* 0x000fda0003f04200 */
[----:B------:R-:W-:Y:S05]  /*1170*/  @P0 BRA P1, `(.L_x_11) ;  /* 0x0000000000180947 */ /* 0x000fea0000800000 */
[----:B------:R-:W-:Y:S01]  /*1180*/  IMAD.MOV.U32 R4, RZ, RZ, R8 ;  /* 0x000000ffff047224 */ /* 0x000fe200078e0008 */
[----:B------:R-:W-:Y:S01]  /*1190*/  MOV R30, 0x11e0 ;  /* 0x000011e0001e7802 */ /* 0x000fe20000000f00 */
[----:B------:R-:W-:Y:S02]  /*11a0*/  IMAD.MOV.U32 R5, RZ, RZ, R9 ;  /* 0x000000ffff057224 */ /* 0x000fe400078e0009 */
[----:B------:R-:W-:Y:S02]  /*11b0*/  IMAD.MOV.U32 R8, RZ, RZ, R6 ;  /* 0x000000ffff087224 */ /* 0x000fe400078e0006 */
[----:B------:R-:W-:-:S07]  /*11c0*/  IMAD.MOV.U32 R9, RZ, RZ, R7 ;  /* 0x000000ffff097224 */ /* 0x000fce00078e0007 */
[----:B------:R-:W-:Y:S05]  /*11d0*/  CALL.REL.NOINC `($__internal_1_$__cuda_sm20_div_rn_f64_full) ;  /* 0x0000001400207944 */ /* 0x000fea0003c00000 */
.L_x_11:
[----:B------:R-:W-:-:S10]  /*11e0*/  DADD R4, R4, -3 ;  /* 0xc008000004047429 */ /* 0x000fd40000000000 */
[----:B------:R0:W1:Y:S02]  /*11f0*/  F2F.F32.F64 R4, R4 ;  /* 0x0000000400047310 */ /* 0x0000640000301000 */
.L_x_10:
[----:B------:R-:W2:Y:S01]  /*1200*/  LDC.64 R6, c[0x0][0x3a0] ;  /* 0x0000e800ff067b82 */ /* 0x000ea20000000a00 */
[----:B------:R-:W3:Y:S01]  /*1210*/  LDCU UR4, c[0x0][0x394] ;  /* 0x00007280ff0477ac */ /* 0x000ee20008000800 */
[----:B0-----:R-:W-:-:S05]  /*1220*/  IADD3 R5, PT, PT, R3, -0x1, RZ ;  /* 0xffffffff03057810 */ /* 0x001fca0007ffe0ff */
[----:B---3--:R-:W-:-:S04]  /*1230*/  IMAD R5, R5, UR4, R0 ;  /* 0x0000000405057c24 */ /* 0x008fc8000f8e0200 */
[----:B--2---:R-:W-:-:S05]  /*1240*/  IMAD.WIDE.U32 R6, R5, 0x4, R6 ;  /* 0x0000000405067825 */ /* 0x004fca00078e0006 */
[----:B-1----:R0:W-:Y:S02]  /*1250*/  STG.E desc[UR10][R6.64], R4 ;  /* 0x0000000406007986 */ /* 0x0021e4000c10190a */
.L_x_9:
[----:B------:R-:W1:Y:S02]  /*1260*/  LDCU UR4, c[0x0][0x398] ;  /* 0x00007300ff0477ac */ /* 0x000e640008000800 */
[----:B-1----:R-:W-:-:S13]  /*1270*/  ISETP.GE.AND P0, PT, R3, UR4, PT ;  /* 0x0000000403007c0c */ /* 0x002fda000bf06270 */
[----:B------:R-:W-:Y:S05]  /*1280*/  @P0 EXIT ;  /* 0x000000000000094d */ /* 0x000fea0003800000 */
[----:B------:R-:W1:Y:S02]  /*1290*/  LDCU UR4, c[0x0][0x390] ;  /* 0x00007200ff0477ac */ /* 0x000e640008000800 */
[----:B-1----:R-:W-:Y:S02]  /*12a0*/  ULOP3.LUT UR5, UR4, 0x7ffffff8, URZ, 0xc0, !UPT ;  /* 0x7ffffff804057892 */ /* 0x002fe4000f8ec0ff */
[----:B------:R-:W-:Y:S02]  /*12b0*/  ULOP3.LUT UR4, UR4, 0x7, URZ, 0xc0, !UPT ;  /* 0x0000000704047892 */ /* 0x000fe4000f8ec0ff */
[----:B------:R-:W-:-:S12]  /*12c0*/  UIADD3 UR6, UPT, UPT, -UR5, URZ, URZ ;  /* 0x000000ff05067290 */ /* 0x000fd8000fffe1ff */
.L_x_20:
[----:B-1----:R-:W1:Y:S01]  /*12d0*/  LDCU.64 UR8, c[0x0][0x390] ;  /* 0x00007200ff0877ac */ /* 0x002e620008000a00 */
[----:B------:R-:W2:Y:S01]  /*12e0*/  LDC.64 R22, c[0x0][0x380] ;  /* 0x0000e000ff167b82 */ /* 0x000ea20000000a00 */
[----:B-1----:R-:W-:Y:S02]  /*12f0*/  IMAD.U32 R5, RZ, RZ, UR9 ;  /* 0x00000009ff057e24 */ /* 0x002fe4000f8e00ff */
[C---:B------:R-:W-:Y:S02]  /*1300*/  VIADD R8, R3.reuse, -UR8 ;  /* 0x8000000803087c36 */ /* 0x040fe40008000000 */
[-CC-:B0-----:R-:W-:Y:S02]  /*1310*/  IMAD R6, R3, R5.reuse, R0.reuse ;  /* 0x0000000503067224 */ /* 0x181fe400078e0200 */
[----:B------:R-:W-:Y:S02]  /*1320*/  IMAD R21, R8, R5, R0 ;  /* 0x0000000508157224 */ /* 0x000fe400078e0200 */
[----:B--2---:R-:W-:-:S04]  /*1330*/  IMAD.WIDE.U32 R24, R6, 0x4, R22 ;  /* 0x0000000406187825 */ /* 0x004fc800078e0016 */
[----:B------:R-:W-:Y:S01]  /*1340*/  IMAD.WIDE R20, R21, 0x4, R22 ;  /* 0x0000000415147825 */ /* 0x000fe200078e0216 */
[----:B------:R-:W2:Y:S04]  /*1350*/  LDG.E.CONSTANT R9, desc[UR10][R24.64] ;  /* 0x0000000a18097981 */ /* 0x000ea8000c1e9900 */
[----:B------:R-:W3:Y:S01]  /*1360*/  LDG.E.CONSTANT R7, desc[UR10][R20.64] ;  /* 0x0000000a14077981 */ /* 0x000ee2000c1e9900 */
[----:B--2---:R-:W-:-:S04]  /*1370*/  FSETP.NAN.AND P0, PT, |R9|, |R9|, PT ;  /* 0x400000090900720b */ /* 0x004fc80003f08200 */
[----:B---3--:R-:W-:-:S13]  /*1380*/  FSETP.NUM.AND P0, PT, |R7|, |R7|, !P0 ;  /* 0x400000070700720b */ /* 0x008fda0004707200 */
[----:B------:R-:W-:Y:S05]  /*1390*/  @!P0 BRA `(.L_x_12) ;  /* 0x00000000003c8947 */ /* 0x000fea0003800000 */
[----:B------:R-:W0:Y:S08]  /*13a0*/  F2F.F64.F32 R4, R7 ;  /* 0x0000000700047310 */ /* 0x000e300000201800 */
[----:B------:R-:W1:Y:S01]  /*13b0*/  F2F.F64.F32 R8, R9 ;  /* 0x0000000900087310 */ /* 0x000e620000201800 */
[----:B0-----:R-:W-:Y:S02]  /*13c0*/  DMUL R20, R4, R4 ;  /* 0x0000000404147228 */ /* 0x001fe40000000000 */
[----:B-1----:R-:W-:-:S06]  /*13d0*/  DMUL R22, R8, R8 ;  /* 0x0000000808167228 */ /* 0x002fcc0000000000 */
[-C--:B------:R-:W-:Y:S02]  /*13e0*/  DMUL R24, R4, R20.reuse ;  /* 0x0000001404187228 */ /* 0x080fe40000000000 */
[----:B------:R-:W-:Y:S02]  /*13f0*/  DMUL R26, R20, R20 ;  /* 0x00000014141a7228 */ /* 0x000fe40000000000 */
[----:B------:R-:W-:Y:S02]  /*1400*/  DADD R4, -R4, R8 ;  /* 0x0000000004047229 */ /* 0x000fe40000000108 */
[----:B------:R-:W-:Y:S02]  /*1410*/  DADD R20, -R20, R22 ;  /* 0x0000000014147229 */ /* 0x000fe40000000116 */
[-C--:B------:R-:W-:Y:S02]  /*1420*/  DFMA R24, R8, R22.reuse, -R24 ;  /* 0x000000160818722b */ /* 0x080fe40000000818 */
[----:B------:R-:W-:-:S02]  /*1430*/  DFMA R26, R22, R22, -R26 ;  /* 0x00000016161a722b */ /* 0x000fc4000000081a */
[----:B------:R-:W-:Y:S02]  /*1440*/  DADD R10, R4, R10 ;  /* 0x00000000040a7229 */ /* 0x000fe4000000000a */
[----:B------:R-:W-:Y:S02]  /*1450*/  DADD R14, R20, R14 ;  /* 0x00000000140e7229 */ /* 0x000fe4000000000e */
[----:B------:R-:W-:Y:S02]  /*1460*/  DADD R16, R24, R16 ;  /* 0x0000000018107229 */ /* 0x000fe40000000010 */
[----:B------:R-:W-:Y:S01]  /*1470*/  DADD R12, R26, R12 ;  /* 0x000000001a0c7229 */ /* 0x000fe2000000000c */
[----:B------:R-:W-:Y:S10]  /*1480*/  BRA `(.L_x_13) ;  /* 0x0000000c00147947 */ /* 0x000ff40003800000 */
.L_x_12:
[----:B------:R-:W-:Y:S01]  /*1490*/  VIADD R4, R8, 0x1 ;  /* 0x0000000108047836 */ /* 0x000fe20000000000 */
[----:B------:R-:W-:Y:S01]  /*14a0*/  CS2R R10, SRZ ;  /* 0x00000000000a7805 */ /* 0x000fe2000001ff00 */
[----:B------:R-:W-:Y:S01]  /*14b0*/  IMAD.MOV.U32 R2, RZ, RZ, RZ ;  /* 0x000000ffff027224 */ /* 0x000fe200078e00ff */
[----:B------:R-:W-:Y:S02]  /*14c0*/  CS2R R14, SRZ ;  /* 0x00000000000e7805 */ /* 0x000fe4000001ff00 */
[----:B------:R-:W-:Y:S02]  /*14d0*/  CS2R R16, SRZ ;  /* 0x0000000000107805 */ /* 0x000fe4000001ff00 */
[----:B------:R-:W-:Y:S02]  /*14e0*/  ISETP.GT.AND P0, PT, R4, R3, PT ;  /* 0x000000030400720c */ /* 0x000fe40003f04270 */
[----:B------:R-:W-:-:S11]  /*14f0*/  CS2R R12, SRZ ;  /* 0x00000000000c7805 */ /* 0x000fd6000001ff00 */
[----:B------:R-:W-:Y:S05]  /*1500*/  @P0 BRA `(.L_x_13) ;  /* 0x0000000800f40947 */ /* 0x000fea0003800000 */
[----:B------:R-:W-:Y:S01]  /*1510*/  UIADD3 UR5, UPT, UPT, UR8, -0x1, URZ ;  /* 0xffffffff08057890 */ /* 0x000fe2000fffe0ff */
[----:B------:R-:W-:Y:S01]  /*1520*/  IMAD.MOV.U32 R2, RZ, RZ, RZ ;  /* 0x000000ffff027224 */ /* 0x000fe200078e00ff */
[----:B------:R-:W-:Y:S02]  /*1530*/  CS2R R12, SRZ ;  /* 0x00000000000c7805 */ /* 0x000fe4000001ff00 */
[----:B------:R-:W-:Y:S01]  /*1540*/  CS2R R16, SRZ ;  /* 0x0000000000107805 */ /* 0x000fe2000001ff00 */
[----:B------:R-:W-:Y:S01]  /*1550*/  UISETP.GE.U32.AND UP0, UPT, UR5, 0x7, UPT ;  /* 0x000000070500788c */ /* 0x000fe2000bf06070 */
[----:B------:R-:W-:Y:S02]  /*1560*/  CS2R R14, SRZ ;  /* 0x00000000000e7805 */ /* 0x000fe4000001ff00 */
[----:B------:R-:W-:-:S06]  /*1570*/  CS2R R10, SRZ ;  /* 0x00000000000a7805 */ /* 0x000fcc000001ff00 */
[----:B------:R-:W-:Y:S05]  /*1580*/  BRA.U !UP0, `(.L_x_14) ;  /* 0x0000000508747547 */ /* 0x000fea000b800000 */
[----:B------:R-:W0:Y:S01]  /*1590*/  LDC R7, c[0x0][0x394] ;  /* 0x0000e500ff077b82 */ /* 0x000e220000000800 */
[----:B------:R-:W-:Y:S01]  /*15a0*/  IMAD R4, R4, R5, R0 ;  /* 0x0000000504047224 */ /* 0x000fe200078e0200 */
[----:B------:R-:W-:Y:S01]  /*15b0*/  CS2R R12, SRZ ;  /* 0x00000000000c7805 */ /* 0x000fe2000001ff00 */
[----:B------:R-:W-:Y:S01]  /*15c0*/  IMAD.MOV.U32 R2, RZ, RZ, RZ ;  /* 0x000000ffff027224 */ /* 0x000fe200078e00ff */
[----:B------:R-:W-:-:S04]  /*15d0*/  UMOV UR5, UR6 ;  /* 0x0000000600057c82 */ /* 0x000fc80008000000 */
[----:B------:R-:W1:Y:S02]  /*15e0*/  LDC.64 R22, c[0x0][0x380] ;  /* 0x0000e000ff167b82 */ /* 0x000e640000000a00 */
.L_x_15:
[----:B-1----:R-:W-:-:S05]  /*15f0*/  IMAD.WIDE R26, R4, 0x4, R22 ;  /* 0x00000004041a7825 */ /* 0x002fca00078e0216 */
[----:B------:R-:W2:Y:S01]  /*1600*/  LDG.E.CONSTANT R24, desc[UR10][R26.64] ;  /* 0x0000000a1a187981 */ /* 0x000ea2000c1e9900 */
[----:B0-----:R-:W-:-:S05]  /*1610*/  MOV R5, R7 ;  /* 0x0000000700057202 */ /* 0x001fca0000000f00 */
[----:B------:R-:W-:-:S05]  /*1620*/  IMAD.WIDE R34, R5, 0x4, R26 ;  /* 0x0000000405227825 */ /* 0x000fca00078e021a */
[----:B------:R-:W3:Y:S01]  /*1630*/  LDG.E.CONSTANT R33, desc[UR10][R34.64] ;  /* 0x0000000a22217981 */ /* 0x000ee2000c1e9900 */
[----:B------:R-:W-:-:S05]  /*1640*/  IMAD.WIDE R20, R5, 0x4, R34 ;  /* 0x0000000405147825 */ /* 0x000fca00078e0222 */
[----:B------:R0:W4:Y:S02]  /*1650*/  LDG.E.CONSTANT R32, desc[UR10][R20.64] ;  /* 0x0000000a14207981 */ /* 0x000124000c1e9900 */
[----:B0-----:R-:W-:-:S05]  /*1660*/  IMAD.WIDE R20, R5, 0x4, R20 ;  /* 0x0000000405147825 */ /* 0x001fca00078e0214 */
[----:B------:R-:W5:Y:S01]  /*1670*/  LDG.E.CONSTANT R31, desc[UR10][R20.64] ;  /* 0x0000000a141f7981 */ /* 0x000f62000c1e9900 */
[----:B------:R-:W-:-:S05]  /*1680*/  IMAD.WIDE R36, R5, 0x4, R20 ;  /* 0x0000000405247825 */ /* 0x000fca00078e0214 */
[----:B------:R0:W5:Y:S02]  /*1690*/  LDG.E.CONSTANT R28, desc[UR10][R36.64] ;  /* 0x0000000a241c7981 */ /* 0x000164000c1e9900 */
[----:B0-----:R-:W-:-:S05]  /*16a0*/  IMAD.WIDE R36, R5, 0x4, R36 ;  /* 0x0000000405247825 */ /* 0x001fca00078e0224 */
[----:B------:R-:W5:Y:S01]  /*16b0*/  LDG.E.CONSTANT R30, desc[UR10][R36.64] ;  /* 0x0000000a241e7981 */ /* 0x000f62000c1e9900 */
[----:B------:R-:W-:-:S05]  /*16c0*/  IMAD.WIDE R26, R5, 0x4, R36 ;  /* 0x00000004051a7825 */ /* 0x000fca00078e0224 */
[----:B------:R0:W5:Y:S01]  /*16d0*/  LDG.E.CONSTANT R9, desc[UR10][R26.64] ;  /* 0x0000000a1a097981 */ /* 0x000162000c1e9900 */
[----:B------:R-:W-:-:S05]  /*16e0*/  IMAD.WIDE R34, R5, 0x4, R26 ;  /* 0x0000000405227825 */ /* 0x000fca00078e021a */
[----:B------:R-:W5:Y:S01]  /*16f0*/  LDG.E.CONSTANT R29, desc[UR10][R34.64] ;  /* 0x0000000a221d7981 */ /* 0x000f62000c1e9900 */
[----:B------:R-:W-:Y:S01]  /*1700*/  UIADD3 UR5, UPT, UPT, UR5, 0x8, URZ ;  /* 0x0000000805057890 */ /* 0x000fe2000fffe0ff */
[----:B------:R-:W-:Y:S02]  /*1710*/  VIADD R8, R8, 0x8 ;  /* 0x0000000808087836 */ /* 0x000fe40000000000 */
[----:B------:R-:W-:Y:S01]  /*1720*/  IMAD R4, R5, 0x8, R4 ;  /* 0x0000000805047824 */ /* 0x000fe200078e0204 */
[----:B------:R-:W-:Y:S01]  /*1730*/  UISETP.NE.AND UP0, UPT, UR5, URZ, UPT ;  /* 0x000000ff0500728c */ /* 0x000fe2000bf05270 */
[----:B--2---:R-:W-:Y:S02]  /*1740*/  FSETP.NAN.AND P6, PT, |R24|, |R24|, PT ;  /* 0x400000181800720b */ /* 0x004fe40003fc8200 */
[----:B---3--:R-:W-:-:S11]  /*1750*/  FSETP.NAN.AND P5, PT, |R33|, |R33|, PT ;  /* 0x400000212100720b */ /* 0x008fd60003fa8200 */
[----:B------:R-:W1:Y:S01]  /*1760*/  @!P6 F2F.F64.F32 R24, R24 ;  /* 0x000000180018e310 */ /* 0x000e620000201800 */
[----:B------:R-:W-:Y:S01]  /*1770*/  @P6 VIADD R2, R2, 0x1 ;  /* 0x0000000102026836 */ /* 0x000fe20000000000 */
[----:B----4-:R-:W-:-:S03]  /*1780*/  FSETP.NAN.AND P4, PT, |R32|, |R32|, PT ;  /* 0x400000202000720b */ /* 0x010fc60003f88200 */
[----:B------:R-:W-:Y:S01]  /*1790*/  @P5 VIADD R2, R2, 0x1 ;  /* 0x0000000102025836 */ /* 0x000fe20000000000 */
[----:B-1----:R-:W-:Y:S02]  /*17a0*/  @!P6 DMUL R20, R24, R24 ;  /* 0x000000181814e228 */ /* 0x002fe40000000000 */
[----:B------:R-:W-:-:S07]  /*17b0*/  @!P6 DADD R10, R10, R24 ;  /* 0x000000000a0ae229 */ /* 0x000fce0000000018 */
[----:B------:R-:W-:Y:S01]  /*17c0*/  @P4 VIADD R2, R2, 0x1 ;  /* 0x0000000102024836 */ /* 0x000fe20000000000 */
[----:B-----5:R-:W-:Y:S01]  /*17d0*/  FSETP.NAN.AND P3, PT, |R31|, |R31|, PT ;  /* 0x4000001f1f00720b */ /* 0x020fe20003f68200 */
[-C--:B------:R-:W-:Y:S01]  /*17e0*/  @!P6 DFMA R16, R24, R20.reuse, R16 ;  /* 0x000000141810e22b */ /* 0x080fe20000000010 */
[----:B------:R-:W0:Y:S01]  /*17f0*/  @!P5 F2F.F64.F32 R24, R33 ;  /* 0x000000210018d310 */ /* 0x000e220000201800 */
[----:B------:R-:W-:Y:S01]  /*1800*/  @!P6 DADD R14, R14, R20 ;  /* 0x000000000e0ee229 */ /* 0x000fe20000000014 */
[----:B------:R-:W-:Y:S01]  /*1810*/  FSETP.NAN.AND P2, PT, |R28|, |R28|, PT ;  /* 0x4000001c1c00720b */ /* 0x000fe20003f48200 */
[----:B------:R-:W-:-:S08]  /*1820*/  @!P6 DFMA R12, R20, R20, R12 ;  /* 0x00000014140ce22b */ /* 0x000fd0000000000c */
[----:B------:R-:W-:Y:S01]  /*1830*/  @P3 VIADD R2, R2, 0x1 ;  /* 0x0000000102023836 */ /* 0x000fe20000000000 */
[----:B------:R-:W1:Y:S01]  /*1840*/  @!P4 F2F.F64.F32 R20, R32 ;  /* 0x000000200014c310 */ /* 0x000e620000201800 */
[----:B0-----:R-:W-:Y:S01]  /*1850*/  @!P5 DMUL R26, R24, R24 ;  /* 0x00000018181ad228 */ /* 0x001fe20000000000 */
[----:B------:R-:W-:Y:S01]  /*1860*/  FSETP.NAN.AND P1, PT, |R30|, |R30|, PT ;  /* 0x4000001e1e00720b */ /* 0x000fe20003f28200 */
[----:B------:R-:W-:Y:S01]  /*1870*/  @!P5 DADD R10, R10, R24 ;  /* 0x000000000a0ad229 */ /* 0x000fe20000000018 */
[----:B------:R-:W-:Y:S01]  /*1880*/  @P2 VIADD R2, R2, 0x1 ;  /* 0x0000000102022836 */ /* 0x000fe20000000000 */
[----:B------:R-:W-:-:S04]  /*1890*/  FSETP.NAN.AND P0, PT, |R9|, |R9|, PT ;  /* 0x400000090900720b */ /* 0x000fc80003f08200 */
[-C--:B------:R-:W-:Y:S02]  /*18a0*/  @!P5 DFMA R16, R24, R26.reuse, R16 ;  /* 0x0000001a1810d22b */ /* 0x080fe40000000010 */
[----:B------:R-:W-:Y:S01]  /*18b0*/  @!P5 DADD R14, R14, R26 ;  /* 0x000000000e0ed229 */ /* 0x000fe2000000001a */
[----:B------:R-:W0:Y:S01]  /*18c0*/  @!P3 F2F.F64.F32 R24, R31 ;  /* 0x0000001f0018b310 */ /* 0x000e220000201800 */
[----:B------:R-:W-:Y:S01]  /*18d0*/  @!P5 DFMA R12, R26, R26, R12 ;  /* 0x0000001a1a0cd22b */ /* 0x000fe2000000000c */
[----:B------:R-:W-:Y:S01]  /*18e0*/  FSETP.NAN.AND P6, PT, |R29|, |R29|, PT ;  /* 0x4000001d1d00720b */ /* 0x000fe20003fc8200 */
[----:B-1----:R-:W-:Y:S01]  /*18f0*/  @!P4 DMUL R26, R20, R20 ;  /* 0x00000014141ac228 */ /* 0x002fe20000000000 */
[----:B------:R-:W-:Y:S01]  /*1900*/  @P1 VIADD R2, R2, 0x1 ;  /* 0x0000000102021836 */ /* 0x000fe20000000000 */
[----:B------:R-:W-:-:S03]  /*1910*/  @!P4 DADD R10, R10, R20 ;  /* 0x000000000a0ac229 */ /* 0x000fc60000000014 */
[----:B------:R-:W-:Y:S01]  /*1920*/  @!P1 F2F.F64.F32 R30, R30 ;  /* 0x0000001e001e9310 */ /* 0x000fe20000201800 */
[----:B------:R-:W-:Y:S02]  /*1930*/  @P0 IADD3 R2, PT, PT, R2, 0x1, RZ ;  /* 0x0000000102020810 */ /* 0x000fe40007ffe0ff */
[-C--:B------:R-:W-:Y:S02]  /*1940*/  @!P4 DFMA R16, R20, R26.reuse, R16 ;  /* 0x0000001a1410c22b */ /* 0x080fe40000000010 */
[----:B------:R-:W-:Y:S02]  /*1950*/  @!P4 DADD R14, R14, R26 ;  /* 0x000000000e0ec229 */ /* 0x000fe4000000001a */
[----:B------:R-:W-:Y:S01]  /*1960*/  @!P4 DFMA R12, R26, R26, R12 ;  /* 0x0000001a1a0cc22b */ /* 0x000fe2000000000c */
[----:B------:R-:W1:Y:S01]  /*1970*/  @!P2 F2F.F64.F32 R20, R28 ;  /* 0x0000001c0014a310 */ /* 0x000e620000201800 */
[----:B0-----:R-:W-:Y:S01]  /*1980*/  @!P3 DMUL R26, R24, R24 ;  /* 0x00000018181ab228 */ /* 0x001fe20000000000 */
[----:B------:R-:W-:Y:S01]  /*1990*/  @P6 VIADD R2, R2, 0x1 ;  /* 0x0000000102026836 */ /* 0x000fe20000000000 */
[----:B------:R-:W-:-:S06]  /*19a0*/  @!P3 DADD R10, R10, R24 ;  /* 0x000000000a0ab229 */ /* 0x000fcc0000000018 */
[-C--:B------:R-:W-:Y:S02]  /*19b0*/  @!P3 DFMA R16, R24, R26.reuse, R16 ;  /* 0x0000001a1810b22b */ /* 0x080fe40000000010 */
[----:B------:R-:W-:Y:S02]  /*19c0*/  @!P3 DADD R14, R14, R26 ;  /* 0x000000000e0eb229 */ /* 0x000fe4000000001a */
[----:B------:R-:W-:Y:S02]  /*19d0*/  @!P3 DFMA R12, R26, R26, R12 ;  /* 0x0000001a1a0cb22b */ /* 0x000fe4000000000c */
[----:B-1----:R-:W-:Y:S01]  /*19e0*/  @!P2 DMUL R24, R20, R20 ;  /* 0x000000141418a228 */ /* 0x002fe20000000000 */
[----:B------:R-:W0:Y:S01]  /*19f0*/  @!P0 F2F.F64.F32 R26, R9 ;  /* 0x00000009001a8310 */ /* 0x000e220000201800 */
[----:B------:R-:W-:-:S06]  /*1a00*/  @!P2 DADD R10, R10, R20 ;  /* 0x000000000a0aa229 */ /* 0x000fcc0000000014 */
[----:B------:R-:W-:Y:S02]  /*1a10*/  @!P2 DFMA R16, R20, R24, R16 ;  /* 0x000000181410a22b */ /* 0x000fe40000000010 */
[----:B------:R-:W-:Y:S02]  /*1a20*/  @!P1 DMUL R20, R30, R30 ;  /* 0x0000001e1e149228 */ /* 0x000fe40000000000 */
[----:B------:R-:W-:Y:S02]  /*1a30*/  @!P2 DADD R14, R14, R24 ;  /* 0x000000000e0ea229 */ /* 0x000fe40000000018 */
[----:B------:R-:W-:Y:S01]  /*1a40*/  @!P2 DFMA R12, R24, R24, R12 ;  /* 0x00000018180ca22b */ /* 0x000fe2000000000c */
[----:B------:R-:W1:Y:S01]  /*1a50*/  @!P6 F2F.F64.F32 R24, R29 ;  /* 0x0000001d0018e310 */ /* 0x000e620000201800 */
[----:B------:R-:W-:Y:S02]  /*1a60*/  @!P1 DADD R10, R10, R30 ;  /* 0x000000000a0a9229 */ /* 0x000fe4000000001e */
[----:B------:R-:W-:-:S02]  /*1a70*/  @!P1 DFMA R16, R30, R20, R16 ;  /* 0x000000141e10922b */ /* 0x000fc40000000010 */
[----:B0-----:R-:W-:Y:S02]  /*1a80*/  @!P0 DMUL R30, R26, R26 ;  /* 0x0000001a1a1e8228 */ /* 0x001fe40000000000 */
[----:B------:R-:W-:Y:S02]  /*1a90*/  @!P1 DADD R14, R14, R20 ;  /* 0x000000000e0e9229 */ /* 0x000fe40000000014 */
[----:B------:R-:W-:Y:S02]  /*1aa0*/  @!P1 DFMA R12, R20, R20, R12 ;  /* 0x00000014140c922b */ /* 0x000fe4000000000c */
        /* <DEDUP_REMOVED lines=9> */
[----:B------:R-:W-:Y:S10]  /*1b40*/  BRA.U UP0, `(.L_x_15) ;  /* 0xfffffff900a87547 */ /* 0x000ff4000b83ffff */
[----:B------:R-:W-:-:S07]  /*1b50*/  VIADD R4, R8, 0x1 ;  /* 0x0000000108047836 */ /* 0x000fce0000000000 */
.L_x_14:
[----:B------:R-:W-:-:S09]  /*1b60*/  UISETP.NE.AND UP0, UPT, UR4, URZ, UPT ;  /* 0x000000ff0400728c */ /* 0x000fd2000bf05270 */
[----:B------:R-:W-:Y:S05]  /*1b70*/  BRA.U !UP0, `(.L_x_13) ;  /* 0x0000000508587547 */ /* 0x000fea000b800000 */
[----:B------:R-:W0:Y:S01]  /*1b80*/  LDCU UR5, c[0x0][0x390] ;  /* 0x00007200ff0577ac */ /* 0x000e220008000800 */
[----:B------:R-:W-:-:S04]  /*1b90*/  UIADD3 UR7, UPT, UPT, UR4, -0x1, URZ ;  /* 0xffffffff04077890 */ /* 0x000fc8000fffe0ff */
[----:B------:R-:W-:Y:S02]  /*1ba0*/  UISETP.GE.U32.AND UP0, UPT, UR7, 0x3, UPT ;  /* 0x000000030700788c */ /* 0x000fe4000bf06070 */
[----:B0-----:R-:W-:-:S07]  /*1bb0*/  ULOP3.LUT UP1, UR8, UR5, 0x3, URZ, 0xc0, !UPT ;  /* 0x0000000305087892 */ /* 0x001fce000f82c0ff */
[----:B------:R-:W-:Y:S05]  /*1bc0*/  BRA.U !UP0, `(.L_x_16) ;  /* 0x0000000108a87547 */ /* 0x000fea000b800000 */
[----:B------:R-:W-:-:S04]  /*1bd0*/  IMAD R9, R4, R5, R0 ;  /* 0x0000000504097224 */ /* 0x000fc800078e0200 */
[----:B------:R-:W-:-:S05]  /*1be0*/  IMAD.WIDE R8, R9, 0x4, R22 ;  /* 0x0000000409087825 */ /* 0x000fca00078e0216 */
[----:B------:R-:W2:Y:S01]  /*1bf0*/  LDG.E.CONSTANT R7, desc[UR10][R8.64] ;  /* 0x0000000a08077981 */ /* 0x000ea2000c1e9900 */
[----:B------:R-:W-:-:S05]  /*1c00*/  IMAD.WIDE R26, R5, 0x4, R8 ;  /* 0x00000004051a7825 */ /* 0x000fca00078e0208 */
[----:B------:R-:W3:Y:S01]  /*1c10*/  LDG.E.CONSTANT R24, desc[UR10][R26.64] ;  /* 0x0000000a1a187981 */ /* 0x000ee2000c1e9900 */
[----:B------:R-:W-:-:S05]  /*1c20*/  IMAD.WIDE R30, R5, 0x4, R26 ;  /* 0x00000004051e7825 */ /* 0x000fca00078e021a */
[----:B------:R-:W4:Y:S01]  /*1c30*/  LDG.E.CONSTANT R32, desc[UR10][R30.64] ;  /* 0x0000000a1e207981 */ /* 0x000f22000c1e9900 */
[----:B------:R-:W-:-:S05]  /*1c40*/  IMAD.WIDE R28, R5, 0x4, R30 ;  /* 0x00000004051c7825 */ /* 0x000fca00078e021e */
[----:B------:R-:W5:Y:S01]  /*1c50*/  LDG.E.CONSTANT R33, desc[UR10][R28.64] ;  /* 0x0000000a1c217981 */ /* 0x000f62000c1e9900 */
[----:B------:R-:W-:Y:S01]  /*1c60*/  VIADD R4, R4, 0x4 ;  /* 0x0000000404047836 */ /* 0x000fe20000000000 */
[----:B--2---:R-:W-:Y:S02]  /*1c70*/  FSETP.NAN.AND P0, PT, |R7|, |R7|, PT ;  /* 0x400000070700720b */ /* 0x004fe40003f08200 */
[----:B---3--:R-:W-:Y:S02]  /*1c80*/  FSETP.NAN.AND P1, PT, |R24|, |R24|, PT ;  /* 0x400000181800720b */ /* 0x008fe40003f28200 */
[----:B----4-:R-:W-:-:S09]  /*1c90*/  FSETP.NAN.AND P2, PT, |R32|, |R32|, PT ;  /* 0x400000202000720b */ /* 0x010fd20003f48200 */
[----:B------:R-:W0:Y:S01]  /*1ca0*/  @!P0 F2F.F64.F32 R20, R7 ;  /* 0x0000000700148310 */ /* 0x000e220000201800 */
[----:B------:R-:W-:Y:S01]  /*1cb0*/  @P0 VIADD R2, R2, 0x1 ;  /* 0x0000000102020836 */ /* 0x000fe20000000000 */
[----:B-----5:R-:W-:-:S03]  /*1cc0*/  FSETP.NAN.AND P3, PT, |R33|, |R33|, PT ;  /* 0x400000212100720b */ /* 0x020fc60003f68200 */
[----:B------:R-:W-:-:S03]  /*1cd0*/  @P1 VIADD R2, R2, 0x1 ;  /* 0x0000000102021836 */ /* 0x000fc60000000000 */
[----:B------:R-:W1:Y:S02]  /*1ce0*/  @!P1 F2F.F64.F32 R24, R24 ;  /* 0x0000001800189310 */ /* 0x000e640000201800 */
[----:B------:R-:W-:Y:S01]  /*1cf0*/  @P2 IADD3 R2, PT, PT, R2, 0x1, RZ ;  /* 0x0000000102022810 */ /* 0x000fe20007ffe0ff */
[----:B0-----:R-:W-:-:S05]  /*1d00*/  @!P0 DMUL R26, R20, R20 ;  /* 0x00000014141a8228 */ /* 0x001fca0000000000 */
[----:B------:R-:W0:Y:S01]  /*1d10*/  @!P2 F2F.F64.F32 R8, R32 ;  /* 0x000000200008a310 */ /* 0x000e220000201800 */
[----:B------:R-:W-:Y:S01]  /*1d20*/  @!P0 DADD R10, R10, R20 ;  /* 0x000000000a0a8229 */ /* 0x000fe20000000014 */
[----:B------:R-:W-:Y:S01]  /*1d30*/  @P3 VIADD R2, R2, 0x1 ;  /* 0x0000000102023836 */ /* 0x000fe20000000000 */
[----:B------:R-:W-:Y:S02]  /*1d40*/  @!P0 DFMA R16, R20, R26, R16 ;  /* 0x0000001a1410822b */ /* 0x000fe40000000010 */
[----:B-1----:R-:W-:-:S03]  /*1d50*/  @!P1 DMUL R28, R24, R24 ;  /* 0x00000018181c9228 */ /* 0x002fc60000000000 */
[----:B------:R-:W1:Y:S01]  /*1d60*/  @!P3 F2F.F64.F32 R20, R33 ;  /* 0x000000210014b310 */ /* 0x000e620000201800 */
[----:B------:R-:W-:Y:S02]  /*1d70*/  @!P0 DADD R14, R14, R26 ;  /* 0x000000000e0e8229 */ /* 0x000fe4000000001a */
[----:B------:R-:W-:Y:S02]  /*1d80*/  @!P0 DFMA R12, R26, R26, R12 ;  /* 0x0000001a1a0c822b */ /* 0x000fe4000000000c */
[----:B------:R-:W-:Y:S02]  /*1d90*/  @!P1 DADD R10, R10, R24 ;  /* 0x000000000a0a9229 */ /* 0x000fe40000000018 */
[----:B------:R-:W-:Y:S02]  /*1da0*/  @!P1 DFMA R16, R24, R28, R16 ;  /* 0x0000001c1810922b */ /* 0x000fe40000000010 */
[----:B0-----:R-:W-:Y:S02]  /*1db0*/  @!P2 DMUL R24, R8, R8 ;  /* 0x000000080818a228 */ /* 0x001fe40000000000 */
[----:B------:R-:W-:-:S02]  /*1dc0*/  @!P1 DADD R14, R14, R28 ;  /* 0x000000000e0e9229 */ /* 0x000fc4000000001c */
[----:B------:R-:W-:Y:S02]  /*1dd0*/  @!P1 DFMA R12, R28, R28, R12 ;  /* 0x0000001c1c0c922b */ /* 0x000fe4000000000c */
[----:B------:R-:W-:Y:S02]  /*1de0*/  @!P2 DADD R10, R10, R8 ;  /* 0x000000000a0aa229 */ /* 0x000fe40000000008 */
[----:B------:R-:W-:Y:S02]  /*1df0*/  @!P2 DFMA R16, R8, R24, R16 ;  /* 0x000000180810a22b */ /* 0x000fe40000000010 */
[----:B-1----:R-:W-:Y:S02]  /*1e00*/  @!P3 DMUL R8, R20, R20 ;  /* 0x000000141408b228 */ /* 0x002fe40000000000 */
[----:B------:R-:W-:Y:S02]  /*1e10*/  @!P2 DADD R14, R14, R24 ;  /* 0x000000000e0ea229 */ /* 0x000fe40000000018 */
[----:B------:R-:W-:-:S02]  /*1e20*/  @!P2 DFMA R12, R24, R24, R12 ;  /* 0x00000018180ca22b */ /* 0x000fc4000000000c */
[----:B------:R-:W-:Y:S02]  /*1e30*/  @!P3 DADD R10, R10, R20 ;  /* 0x000000000a0ab229 */ /* 0x000fe40000000014 */
[-C--:B------:R-:W-:Y:S02]  /*1e40*/  @!P3 DFMA R16, R20, R8.reuse, R16 ;  /* 0x000000081410b22b */ /* 0x080fe40000000010 */
[----:B------:R-:W-:Y:S02]  /*1e50*/  @!P3 DADD R14, R14, R8 ;  /* 0x000000000e0eb229 */ /* 0x000fe40000000008 */
[----:B------:R-:W-:-:S11]  /*1e60*/  @!P3 DFMA R12, R8, R8, R12 ;  /* 0x00000008080cb22b */ /* 0x000fd6000000000c */
.L_x_16:
[----:B------:R-:W-:Y:S05]  /*1e70*/  BRA.U !UP1, `(.L_x_13) ;  /* 0x0000000109987547 */ /* 0x000fea000b800000 */
[----:B------:R-:W-:Y:S02]  /*1e80*/  UISETP.NE.AND UP0, UPT, UR8, 0x1, UPT ;  /* 0x000000010800788c */ /* 0x000fe4000bf05270 */
[----:B------:R-:W-:-:S04]  /*1e90*/  ULOP3.LUT UR5, UR5, 0x1, URZ, 0xc0, !UPT ;  /* 0x0000000105057892 */ /* 0x000fc8000f8ec0ff */
[----:B------:R-:W-:-:S03]  /*1ea0*/  UISETP.NE.U32.AND UP1, UPT, UR5, 0x1, UPT ;  /* 0x000000010500788c */ /* 0x000fc6000bf25070 */
[----:B------:R-:W-:Y:S08]  /*1eb0*/  BRA.U !UP0, `(.L_x_17) ;  /* 0x0000000108587547 */ /* 0x000ff0000b800000 */
[----:B------:R-:W-:-:S04]  /*1ec0*/  IMAD R29, R4, R5, R0 ;  /* 0x00000005041d7224 */ /* 0x000fc800078e0200 */
[----:B------:R-:W-:-:S05]  /*1ed0*/  IMAD.WIDE R28, R29, 0x4, R22 ;  /* 0x000000041d1c7825 */ /* 0x000fca00078e0216 */
        /* <DEDUP_REMOVED lines=20> */
.L_x_17:
[----:B------:R-:W-:Y:S05]  /*2020*/  BRA.U UP1, `(.L_x_13) ;  /* 0x00000001012c7547 */ /* 0x000fea000b800000 */
[----:B------:R-:W-:-:S04]  /*2030*/  IMAD R5, R4, R5, R0 ;  /* 0x0000000504057224 */ /* 0x000fc800078e0200 */
[----:B------:R-:W-:-:S06]  /*2040*/  IMAD.WIDE R22, R5, 0x4, R22 ;  /* 0x0000000405167825 */ /* 0x000fcc00078e0216 */
        /* <DEDUP_REMOVED lines=9> */
.L_x_13:
[----:B------:R-:W-:Y:S01]  /*20e0*/  ISETP.NE.AND P0, PT, R2, RZ, PT ;  /* 0x000000ff0200720c */ /* 0x000fe20003f05270 */
[----:B------:R-:W-:-:S12]  /*20f0*/  IMAD.MOV.U32 R7, RZ, RZ, 0x7fffffff ;  /* 0x7fffffffff077424 */ /* 0x000fd800078e00ff */
[----:B------:R-:W-:Y:S05]  /*2100*/  @P0 BRA `(.L_x_18) ;  /* 0x0000000000940947 */ /* 0x000fea0003800000 */
[-C--:B------:R-:W-:Y:S02]  /*2110*/  DMUL R22, R10, R18.reuse ;  /* 0x000000120a167228 */ /* 0x080fe40000000000 */
[----:B------:R-:W-:-:S06]  /*2120*/  DMUL R4, R14, R18 ;  /* 0x000000120e047228 */ /* 0x000fcc0000000000 */
[----:B------:R-:W-:-:S08]  /*2130*/  DMUL R20, R22, R22 ;  /* 0x0000001616147228 */ /* 0x000fd00000000000 */
[----:B------:R-:W-:-:S08]  /*2140*/  DADD R8, R4, -R20 ;  /* 0x0000000004087229 */ /* 0x000fd00000000814 */
[----:B------:R-:W-:-:S14]  /*2150*/  DSETP.GT.AND P0, PT, R8, RZ, PT ;  /* 0x000000ff0800722a */ /* 0x000fdc0003f04000 */
[----:B------:R-:W-:Y:S05]  /*2160*/  @!P0 BRA `(.L_x_18) ;  /* 0x00000000007c8947 */ /* 0x000fea0003800000 */
[----:B------:R-:W-:Y:S02]  /*2170*/  DMUL R22, R22, -4 ;  /* 0xc010000016167828 */ /* 0x000fe40000000000 */
[----:B------:R-:W-:Y:S02]  /*2180*/  DMUL R24, R16, R18 ;  /* 0x0000001210187228 */ /* 0x000fe40000000000 */
[----:B------:R-:W-:-:S06]  /*2190*/  DMUL R8, R8, R8 ;  /* 0x0000000808087228 */ /* 0x000fcc0000000000 */
[----:B------:R-:W-:Y:S02]  /*21a0*/  DMUL R22, R24, R22 ;  /* 0x0000001618167228 */ /* 0x000fe40000000000 */
[----:B------:R-:W-:Y:S02]  /*21b0*/  DMUL R24, R20, 6 ;  /* 0x4018000014187828 */ /* 0x000fe40000000000 */
[----:B------:R-:W-:Y:S02]  /*21c0*/  DSETP.GT.AND P0, PT, R8, RZ, PT ;  /* 0x000000ff0800722a */ /* 0x000fe40003f04000 */
[----:B------:R-:W-:Y:S02]  /*21d0*/  DMUL R20, R20, R20 ;  /* 0x0000001414147228 */ /* 0x000fe40000000000 */
[----:B------:R-:W-:-:S08]  /*21e0*/  DFMA R22, R12, R18, R22 ;  /* 0x000000120c16722b */ /* 0x000fd00000000016 */
[----:B------:R-:W-:-:S08]  /*21f0*/  DFMA R22, R4, R24, R22 ;  /* 0x000000180416722b */ /* 0x000fd00000000016 */
[----:B------:R-:W-:Y:S01]  /*2200*/  DFMA R20, R20, -3, R22 ;  /* 0xc00800001414782b */ /* 0x000fe20000000016 */
[----:B------:R-:W-:Y:S10]  /*2210*/  @!P0 BRA `(.L_x_18) ;  /* 0x0000000000508947 */ /* 0x000ff40003800000 */
        /* <DEDUP_REMOVED lines=16> */
[----:B------:R-:W-:-:S07]  /*2320*/  IMAD.MOV.U32 R5, RZ, RZ, R21 ;  /* 0x000000ffff057224 */ /* 0x000fce00078e0015 */
[----:B------:R-:W-:Y:S05]  /*2330*/  CALL.REL.NOINC `($__internal_1_$__cuda_sm20_div_rn_f64_full) ;  /* 0x0000000000c87944 */ /* 0x000fea0003c00000 */
.L_x_19:
[----:B------:R-:W-:-:S06]  /*2340*/  DADD R4, R4, -3 ;  /* 0xc008000004047429 */ /* 0x000fcc0000000000 */
[----:B------:R0:W1:Y:S05]  /*2350*/  F2F.F32.F64 R7, R4 ;  /* 0x0000000400077310 */ /* 0x00006a0000301000 */
.L_x_18:
[----:B0-----:R-:W0:Y:S01]  /*2360*/  LDC.64 R4, c[0x0][0x3a0] ;  /* 0x0000e800ff047b82 */ /* 0x001e220000000a00 */
[----:B------:R-:W2:Y:S01]  /*2370*/  LDCU UR5, c[0x0][0x398] ;  /* 0x00007300ff0577ac */ /* 0x000ea20008000800 */
[----:B------:R-:W-:-:S05]  /*2380*/  VIADD R3, R3, 0x1 ;  /* 0x0000000103037836 */ /* 0x000fca0000000000 */
[----:B--2---:R-:W-:Y:S01]  /*2390*/  ISETP.GE.AND P0, PT, R3, UR5, PT ;  /* 0x0000000503007c0c */ /* 0x004fe2000bf06270 */
[----:B0-----:R-:W-:-:S05]  /*23a0*/  IMAD.WIDE.U32 R4, R6, 0x4, R4 ;  /* 0x0000000406047825 */ /* 0x001fca00078e0004 */
[----:B-1----:R1:W-:Y:S07]  /*23b0*/  STG.E desc[UR10][R4.64], R7 ;  /* 0x0000000704007986 */ /* 0x0023ee000c10190a */
[----:B------:R-:W-:Y:S05]  /*23c0*/  @!P0 BRA `(.L_x_20) ;  /* 0xffffffec00c08947 */ /* 0x000fea000383ffff */
[----:B------:R-:W-:Y:S05]  /*23d0*/  EXIT ;  /* 0x000000000000794d */ /* 0x000fea0003800000 */
        .weak           $__internal_0_$__cuda_sm20_dblrcp_rn_slowpath_v3
        .type           $__internal_0_$__cuda_sm20_dblrcp_rn_slowpath_v3,@function
        .size           $__internal_0_$__cuda_sm20_dblrcp_rn_slowpath_v3,($__internal_1_$__cuda_sm20_div_rn_f64_full - $__internal_0_$__cuda_sm20_dblrcp_rn_slowpath_v3)
$__internal_0_$__cuda_sm20_dblrcp_rn_slowpath_v3:
[----:B------:R-:W-:-:S14]  /*23e0*/  DSETP.GTU.AND P0, PT, |R6|, +INF , PT ;  /* 0x7ff000000600742a */ /* 0x000fdc0003f0c200 */
[----:B------:R-:W-:Y:S05]  /*23f0*/  @P0 BRA `(.L_x_21) ;  /* 0x00000000007c0947 */ /* 0x000fea0003800000 */
[----:B------:R-:W-:-:S04]  /*2400*/  LOP3.LUT R4, R7, 0x7fffffff, RZ, 0xc0, !PT ;  /* 0x7fffffff07047812 */ /* 0x000fc800078ec0ff */
[----:B------:R-:W-:-:S04]  /*2410*/  IADD3 R8, PT, PT, R4, -0x1, RZ ;  /* 0xffffffff04087810 */ /* 0x000fc80007ffe0ff */
[----:B------:R-:W-:-:S13]  /*2420*/  ISETP.GE.U32.AND P0, PT, R8, 0x7fefffff, PT ;  /* 0x7fefffff0800780c */ /* 0x000fda0003f06070 */
[----:B------:R-:W-:Y:S01]  /*2430*/  @P0 LOP3.LUT R9, R7, 0x7ff00000, RZ, 0x3c, !PT ;  /* 0x7ff0000007090812 */ /* 0x000fe200078e3cff */
[----:B------:R-:W-:Y:S01]  /*2440*/  @P0 IMAD.MOV.U32 R8, RZ, RZ, RZ ;  /* 0x000000ffff080224 */ /* 0x000fe200078e00ff */
[----:B------:R-:W-:Y:S06]  /*2450*/  @P0 BRA `(.L_x_22) ;  /* 0x00000000006c0947 */ /* 0x000fec0003800000 */
[----:B------:R-:W-:-:S13]  /*2460*/  ISETP.GE.U32.AND P0, PT, R4, 0x1000001, PT ;  /* 0x010000010400780c */ /* 0x000fda0003f06070 */
[----:B------:R-:W-:Y:S05]  /*2470*/  @!P0 BRA `(.L_x_23) ;  /* 0x0000000000348947 */ /* 0x000fea0003800000 */
[----:B------:R-:W-:Y:S02]  /*2480*/  VIADD R9, R7, 0xc0200000 ;  /* 0xc020000007097836 */ /* 0x000fe40000000000 */
[----:B------:R-:W-:Y:S02]  /*2490*/  IMAD.MOV.U32 R8, RZ, RZ, R6 ;  /* 0x000000ffff087224 */ /* 0x000fe400078e0006 */
[----:B------:R-:W0:Y:S04]  /*24a0*/  MUFU.RCP64H R11, R9 ;  /* 0x00000009000b7308 */ /* 0x000e280000001800 */
[----:B0-----:R-:W-:-:S08]  /*24b0*/  DFMA R12, -R8, R10, 1 ;  /* 0x3ff00000080c742b */ /* 0x001fd0000000010a */
[----:B------:R-:W-:-:S08]  /*24c0*/  DFMA R12, R12, R12, R12 ;  /* 0x0000000c0c0c722b */ /* 0x000fd0000000000c */
[----:B------:R-:W-:-:S08]  /*24d0*/  DFMA R12, R10, R12, R10 ;  /* 0x0000000c0a0c722b */ /* 0x000fd0000000000a */
[----:B------:R-:W-:-:S08]  /*24e0*/  DFMA R10, -R8, R12, 1 ;  /* 0x3ff00000080a742b */ /* 0x000fd0000000010c */
[----:B------:R-:W-:-:S08]  /*24f0*/  DFMA R10, R12, R10, R12 ;  /* 0x0000000a0c0a722b */ /* 0x000fd0000000000c */
[----:B------:R-:W-:-:S08]  /*2500*/  DMUL R10, R10, 2.2250738585072013831e-308 ;  /* 0x001000000a0a7828 */ /* 0x000fd00000000000 */
[----:B------:R-:W-:-:S08]  /*2510*/  DFMA R6, -R6, R10, 1 ;  /* 0x3ff000000606742b */ /* 0x000fd0000000010a */
[----:B------:R-:W-:-:S08]  /*2520*/  DFMA R6, R6, R6, R6 ;  /* 0x000000060606722b */ /* 0x000fd00000000006 */
[----:B------:R-:W-:Y:S01]  /*2530*/  DFMA R8, R10, R6, R10 ;  /* 0x000000060a08722b */ /* 0x000fe2000000000a */
[----:B------:R-:W-:Y:S10]  /*2540*/  BRA `(.L_x_22) ;  /* 0x0000000000307947 */ /* 0x000ff40003800000 */
.L_x_23:
[----:B------:R-:W-:Y:S01]  /*2550*/  DMUL R6, R6, 8.11296384146066816958e+31 ;  /* 0x4690000006067828 */ /* 0x000fe20000000000 */
[----:B------:R-:W-:-:S05]  /*2560*/  IMAD.MOV.U32 R8, RZ, RZ, R10 ;  /* 0x000000ffff087224 */ /* 0x000fca00078e000a */
[----:B------:R-:W0:Y:S02]  /*2570*/  MUFU.RCP64H R9, R7 ;  /* 0x0000000700097308 */ /* 0x000e240000001800 */
[----:B0-----:R-:W-:-:S08]  /*2580*/  DFMA R10, -R6, R8, 1 ;  /* 0x3ff00000060a742b */ /* 0x001fd00000000108 */
[----:B------:R-:W-:-:S08]  /*2590*/  DFMA R10, R10, R10, R10 ;  /* 0x0000000a0a0a722b */ /* 0x000fd0000000000a */
[----:B------:R-:W-:-:S08]  /*25a0*/  DFMA R10, R8, R10, R8 ;  /* 0x0000000a080a722b */ /* 0x000fd00000000008 */
[----:B------:R-:W-:-:S08]  /*25b0*/  DFMA R8, -R6, R10, 1 ;  /* 0x3ff000000608742b */ /* 0x000fd0000000010a */
[----:B------:R-:W-:-:S08]  /*25c0*/  DFMA R8, R10, R8, R10 ;  /* 0x000000080a08722b */ /* 0x000fd0000000000a */
[----:B------:R-:W-:Y:S01]  /*25d0*/  DMUL R8, R8, 8.11296384146066816958e+31 ;  /* 0x4690000008087828 */ /* 0x000fe20000000000 */
[----:B------:R-:W-:Y:S10]  /*25e0*/  BRA `(.L_x_22) ;  /* 0x0000000000087947 */ /* 0x000ff40003800000 */
.L_x_21:
[----:B------:R-:W-:Y:S01]  /*25f0*/  LOP3.LUT R9, R7, 0x80000, RZ, 0xfc, !PT ;  /* 0x0008000007097812 */ /* 0x000fe200078efcff */
[----:B------:R-:W-:-:S07]  /*2600*/  IMAD.MOV.U32 R8, RZ, RZ, R6 ;  /* 0x000000ffff087224 */ /* 0x000fce00078e0006 */
.L_x_22:
[----:B------:R-:W-:Y:S01]  /*2610*/  IMAD.MOV.U32 R6, RZ, RZ, R2 ;  /* 0x000000ffff067224 */ /* 0x000fe200078e0002 */
[----:B------:R-:W-:Y:S01]  /*2620*/  MOV R18, R8 ;  /* 0x0000000800127202 */ /* 0x000fe20000000f00 */
[----:B------:R-:W-:Y:S02]  /*2630*/  IMAD.MOV.U32 R7, RZ, RZ, 0x0 ;  /* 0x00000000ff077424 */ /* 0x000fe400078e00ff */
[----:B------:R-:W-:Y:S02]  /*2640*/  IMAD.MOV.U32 R19, RZ, RZ, R9 ;  /* 0x000000ffff137224 */ /* 0x000fe400078e0009 */
[----:B------:R-:W-:Y:S05]  /*2650*/  RET.REL.NODEC R6 `(kurtosis_many_series_one_param_f32) ;  /* 0xffffffd806687950 */ /* 0x000fea0003c3ffff */
        .weak           $__internal_1_$__cuda_sm20_div_rn_f64_full
        .type           $__internal_1_$__cuda_sm20_div_rn_f64_full,@function
        .size           $__internal_1_$__cuda_sm20_div_rn_f64_full,(.L_x_46 - $__internal_1_$__cuda_sm20_div_rn_f64_full)
$__internal_1_$__cuda_sm20_div_rn_f64_full:
[C---:B------:R-:W-:Y:S01]  /*2660*/  FSETP.GEU.AND P0, PT, |R9|.reuse, 1.469367938527859385e-39, PT ;  /* 0x001000000900780b */ /* 0x040fe20003f0e200 */
[----:B------:R-:W-:Y:S01]  /*2670*/  IMAD.MOV.U32 R24, RZ, RZ, 0x1 ;  /* 0x00000001ff187424 */ /* 0x000fe200078e00ff */
[C---:B------:R-:W-:Y:S02]  /*2680*/  LOP3.LUT R20, R9.reuse, 0x800fffff, RZ, 0xc0, !PT ;  /* 0x800fffff09147812 */ /* 0x040fe400078ec0ff */
[----:B------:R-:W-:Y:S02]  /*2690*/  LOP3.LUT R28, R9, 0x7ff00000, RZ, 0xc0, !PT ;  /* 0x7ff00000091c7812 */ /* 0x000fe400078ec0ff */
[----:B------:R-:W-:Y:S01]  /*26a0*/  LOP3.LUT R21, R20, 0x3ff00000, RZ, 0xfc, !PT ;  /* 0x3ff0000014157812 */ /* 0x000fe200078efcff */
[----:B------:R-:W-:Y:S01]  /*26b0*/  IMAD.MOV.U32 R20, RZ, RZ, R8 ;  /* 0x000000ffff147224 */ /* 0x000fe200078e0008 */
[----:B------:R-:W-:Y:S02]  /*26c0*/  LOP3.LUT R7, R5, 0x7ff00000, RZ, 0xc0, !PT ;  /* 0x7ff0000005077812 */ /* 0x000fe400078ec0ff */
[----:B------:R-:W-:-:S02]  /*26d0*/  MOV R31, 0x1ca00000 ;  /* 0x1ca00000001f7802 */ /* 0x000fc40000000f00 */
[----:B------:R-:W-:Y:S01]  /*26e0*/  ISETP.GE.U32.AND P1, PT, R7, R28, PT ;  /* 0x0000001c0700720c */ /* 0x000fe20003f26070 */
[----:B------:R-:W-:Y:S01]  /*26f0*/  @!P0 DMUL R20, R8, 8.98846567431157953865e+307 ;  /* 0x7fe0000008148828 */ /* 0x000fe20000000000 */
[----:B------:R-:W-:-:S05]  /*2700*/  IMAD.MOV.U32 R32, RZ, RZ, R7 ;  /* 0x000000ffff207224 */ /* 0x000fca00078e0007 */
[----:B------:R-:W0:Y:S02]  /*2710*/  MUFU.RCP64H R25, R21 ;  /* 0x0000001500197308 */ /* 0x000e240000001800 */
[----:B0-----:R-:W-:-:S08]  /*2720*/  DFMA R22, R24, -R20, 1 ;  /* 0x3ff000001816742b */ /* 0x001fd00000000814 */
[----:B------:R-:W-:-:S08]  /*2730*/  DFMA R22, R22, R22, R22 ;  /* 0x000000161616722b */ /* 0x000fd00000000016 */
[----:B------:R-:W-:Y:S01]  /*2740*/  DFMA R24, R24, R22, R24 ;  /* 0x000000161818722b */ /* 0x000fe20000000018 */
[----:B------:R-:W-:Y:S01]  /*2750*/  SEL R23, R31, 0x63400000, !P1 ;  /* 0x634000001f177807 */ /* 0x000fe20004800000 */
[----:B------:R-:W-:Y:S01]  /*2760*/  IMAD.MOV.U32 R22, RZ, RZ, R4 ;  /* 0x000000ffff167224 */ /* 0x000fe200078e0004 */
[----:B------:R-:W-:Y:S02]  /*2770*/  FSETP.GEU.AND P1, PT, |R5|, 1.469367938527859385e-39, PT ;  /* 0x001000000500780b */ /* 0x000fe40003f2e200 */
[----:B------:R-:W-:-:S03]  /*2780*/  LOP3.LUT R23, R23, 0x800fffff, R5, 0xf8, !PT ;  /* 0x800fffff17177812 */ /* 0x000fc600078ef805 */
[----:B------:R-:W-:-:S08]  /*2790*/  DFMA R26, R24, -R20, 1 ;  /* 0x3ff00000181a742b */ /* 0x000fd00000000814 */
[----:B------:R-:W-:Y:S01]  /*27a0*/  DFMA R24, R24, R26, R24 ;  /* 0x0000001a1818722b */ /* 0x000fe20000000018 */
[----:B------:R-:W-:Y:S10]  /*27b0*/  @P1 BRA `(.L_x_24) ;  /* 0x0000000000201947 */ /* 0x000ff40003800000 */
[----:B------:R-:W-:-:S04]  /*27c0*/  LOP3.LUT R26, R9, 0x7ff00000, RZ, 0xc0, !PT ;  /* 0x7ff00000091a7812 */ /* 0x000fc800078ec0ff */
[----:B------:R-:W-:Y:S01]  /*27d0*/  ISETP.GE.U32.AND P1, PT, R7, R26, PT ;  /* 0x0000001a0700720c */ /* 0x000fe20003f26070 */
[----:B------:R-:W-:-:S03]  /*27e0*/  IMAD.MOV.U32 R26, RZ, RZ, RZ ;  /* 0x000000ffff1a7224 */ /* 0x000fc600078e00ff */
[----:B------:R-:W-:-:S04]  /*27f0*/  SEL R27, R31, 0x63400000, !P1 ;  /* 0x634000001f1b7807 */ /* 0x000fc80004800000 */
[----:B------:R-:W-:-:S04]  /*2800*/  LOP3.LUT R27, R27, 0x80000000, R5, 0xf8, !PT ;  /* 0x800000001b1b7812 */ /* 0x000fc800078ef805 */
[----:B------:R-:W-:-:S06]  /*2810*/  LOP3.LUT R27, R27, 0x100000, RZ, 0xfc, !PT ;  /* 0x001000001b1b7812 */ /* 0x000fcc00078efcff */
[----:B------:R-:W-:-:S10]  /*2820*/  DFMA R22, R22, 2, -R26 ;  /* 0x400000001616782b */ /* 0x000fd4000000081a */
[----:B------:R-:W-:-:S07]  /*2830*/  LOP3.LUT R32, R23, 0x7ff00000, RZ, 0xc0, !PT ;  /* 0x7ff0000017207812 */ /* 0x000fce00078ec0ff */
.L_x_24:
[----:B------:R-:W-:Y:S01]  /*2840*/  IMAD.MOV.U32 R33, RZ, RZ, R28 ;  /* 0x000000ffff217224 */ /* 0x000fe200078e001c */
[----:B------:R-:W-:Y:S01]  /*2850*/  @!P0 LOP3.LUT R33, R21, 0x7ff00000, RZ, 0xc0, !PT ;  /* 0x7ff0000015218812 */ /* 0x000fe200078ec0ff */
[----:B------:R-:W-:Y:S01]  /*2860*/  VIADD R28, R32, 0xffffffff ;  /* 0xffffffff201c7836 */ /* 0x000fe20000000000 */
[----:B------:R-:W-:Y:S02]  /*2870*/  DMUL R26, R24, R22 ;  /* 0x00000016181a7228 */ /* 0x000fe40000000000 */
[----:B------:R-:W-:Y:S02]  /*2880*/  IADD3 R34, PT, PT, R33, -0x1, RZ ;  /* 0xffffffff21227810 */ /* 0x000fe40007ffe0ff */
[----:B------:R-:W-:-:S04]  /*2890*/  ISETP.GT.U32.AND P0, PT, R28, 0x7feffffe, PT ;  /* 0x7feffffe1c00780c */ /* 0x000fc80003f04070 */
[----:B------:R-:W-:Y:S01]  /*28a0*/  ISETP.GT.U32.OR P0, PT, R34, 0x7feffffe, P0 ;  /* 0x7feffffe2200780c */ /* 0x000fe20000704470 */
[----:B------:R-:W-:-:S08]  /*28b0*/  DFMA R28, R26, -R20, R22 ;  /* 0x800000141a1c722b */ /* 0x000fd00000000016 */
[----:B------:R-:W-:-:S04]  /*28c0*/  DFMA R28, R24, R28, R26 ;  /* 0x0000001c181c722b */ /* 0x000fc8000000001a */
[----:B------:R-:W-:Y:S07]  /*28d0*/  @P0 BRA `(.L_x_25) ;  /* 0x00000000006c0947 */ /* 0x000fee0003800000 */
[----:B------:R-:W-:Y:S01]  /*28e0*/  LOP3.LUT R24, R9, 0x7ff00000, RZ, 0xc0, !PT ;  /* 0x7ff0000009187812 */ /* 0x000fe200078ec0ff */
[----:B------:R-:W-:-:S03]  /*28f0*/  IMAD.MOV.U32 R26, RZ, RZ, RZ ;  /* 0x000000ffff1a7224 */ /* 0x000fc600078e00ff */
[CC--:B------:R-:W-:Y:S02]  /*2900*/  VIADDMNMX R4, R7.reuse, -R24.reuse, 0xb9600000, !PT ;  /* 0xb960000007047446 */ /* 0x0c0fe40007800918 */
[----:B------:R-:W-:Y:S02]  /*2910*/  ISETP.GE.U32.AND P0, PT, R7, R24, PT ;  /* 0x000000180700720c */ /* 0x000fe40003f06070 */
[----:B------:R-:W-:Y:S02]  /*2920*/  VIMNMX R4, PT, PT, R4, 0x46a00000, PT ;  /* 0x46a0000004047848 */ /* 0x000fe40003fe0100 */
[----:B------:R-:W-:-:S05]  /*2930*/  SEL R31, R31, 0x63400000, !P0 ;  /* 0x634000001f1f7807 */ /* 0x000fca0004000000 */
[----:B------:R-:W-:-:S04]  /*2940*/  IMAD.IADD R4, R4, 0x1, -R31 ;  /* 0x0000000104047824 */ /* 0x000fc800078e0a1f */
[----:B------:R-:W-:-:S06]  /*2950*/  VIADD R27, R4, 0x7fe00000 ;  /* 0x7fe00000041b7836 */ /* 0x000fcc0000000000 */
[----:B------:R-:W-:-:S10]  /*2960*/  DMUL R24, R28, R26 ;  /* 0x0000001a1c187228 */ /* 0x000fd40000000000 */
[----:B------:R-:W-:-:S13]  /*2970*/  FSETP.GTU.AND P0, PT, |R25|, 1.469367938527859385e-39, PT ;  /* 0x001000001900780b */ /* 0x000fda0003f0c200 */
[----:B------:R-:W-:Y:S05]  /*2980*/  @P0 BRA `(.L_x_26) ;  /* 0x0000000000940947 */ /* 0x000fea0003800000 */
[----:B------:R-:W-:Y:S01]  /*2990*/  DFMA R20, R28, -R20, R22 ;  /* 0x800000141c14722b */ /* 0x000fe20000000016 */
[----:B------:R-:W-:-:S09]  /*29a0*/  IMAD.MOV.U32 R26, RZ, RZ, RZ ;  /* 0x000000ffff1a7224 */ /* 0x000fd200078e00ff */
[C---:B------:R-:W-:Y:S02]  /*29b0*/  FSETP.NEU.AND P0, PT, R21.reuse, RZ, PT ;  /* 0x000000ff1500720b */ /* 0x040fe40003f0d000 */
[----:B------:R-:W-:-:S04]  /*29c0*/  LOP3.LUT R5, R21, 0x80000000, R9, 0x48, !PT ;  /* 0x8000000015057812 */ /* 0x000fc800078e4809 */
[----:B------:R-:W-:-:S07]  /*29d0*/  LOP3.LUT R27, R5, R27, RZ, 0xfc, !PT ;  /* 0x0000001b051b7212 */ /* 0x000fce00078efcff */
[----:B------:R-:W-:Y:S05]  /*29e0*/  @!P0 BRA `(.L_x_26) ;  /* 0x00000000007c8947 */ /* 0x000fea0003800000 */
[----:B------:R-:W-:Y:S01]  /*29f0*/  IMAD.MOV R9, RZ, RZ, -R4 ;  /* 0x000000ffff097224 */ /* 0x000fe200078e0a04 */
[----:B------:R-:W-:Y:S01]  /*2a00*/  MOV R8, RZ ;  /* 0x000000ff00087202 */ /* 0x000fe20000000f00 */
[----:B------:R-:W-:Y:S01]  /*2a10*/  DMUL.RP R26, R28, R26 ;  /* 0x0000001a1c1a7228 */ /* 0x000fe20000008000 */
[----:B------:R-:W-:-:S04]  /*2a20*/  IADD3 R7, PT, PT, -R4, -0x43300000, RZ ;  /* 0xbcd0000004077810 */ /* 0x000fc80007ffe1ff */
[----:B------:R-:W-:-:S05]  /*2a30*/  DFMA R8, R24, -R8, R28 ;  /* 0x800000081808722b */ /* 0x000fca000000001c */
[----:B------:R-:W-:-:S05]  /*2a40*/  LOP3.LUT R5, R27, R5, RZ, 0x3c, !PT ;  /* 0x000000051b057212 */ /* 0x000fca00078e3cff */
[----:B------:R-:W-:-:S04]  /*2a50*/  FSETP.NEU.AND P0, PT, |R9|, R7, PT ;  /* 0x000000070900720b */ /* 0x000fc80003f0d200 */
[----:B------:R-:W-:Y:S02]  /*2a60*/  FSEL R24, R26, R24, !P0 ;  /* 0x000000181a187208 */ /* 0x000fe40004000000 */
[----:B------:R-:W-:Y:S01]  /*2a70*/  FSEL R25, R5, R25, !P0 ;  /* 0x0000001905197208 */ /* 0x000fe20004000000 */
[----:B------:R-:W-:Y:S06]  /*2a80*/  BRA `(.L_x_26) ;  /* 0x0000000000547947 */ /* 0x000fec0003800000 */
.L_x_25:
[----:B------:R-:W-:-:S14]  /*2a90*/  DSETP.NAN.AND P0, PT, R4, R4, PT ;  /* 0x000000040400722a */ /* 0x000fdc0003f08000 */
[----:B------:R-:W-:Y:S05]  /*2aa0*/  @P0 BRA `(.L_x_27) ;  /* 0x0000000000440947 */ /* 0x000fea0003800000 */
[----:B------:R-:W-:-:S14]  /*2ab0*/  DSETP.NAN.AND P0, PT, R8, R8, PT ;  /* 0x000000080800722a */ /* 0x000fdc0003f08000 */
[----:B------:R-:W-:Y:S05]  /*2ac0*/  @P0 BRA `(.L_x_28) ;  /* 0x0000000000300947 */ /* 0x000fea0003800000 */
[----:B------:R-:W-:Y:S01]  /*2ad0*/  ISETP.NE.AND P0, PT, R32, R33, PT ;  /* 0x000000212000720c */ /* 0x000fe20003f05270 */
[----:B------:R-:W-:Y:S02]  /*2ae0*/  IMAD.MOV.U32 R24, RZ, RZ, 0x0 ;  /* 0x00000000ff187424 */ /* 0x000fe400078e00ff */
[----:B------:R-:W-:-:S10]  /*2af0*/  IMAD.MOV.U32 R25, RZ, RZ, -0x80000 ;  /* 0xfff80000ff197424 */ /* 0x000fd400078e00ff */
[----:B------:R-:W-:Y:S05]  /*2b00*/  @!P0 BRA `(.L_x_26) ;  /* 0x0000000000348947 */ /* 0x000fea0003800000 */
[----:B------:R-:W-:Y:S02]  /*2b10*/  ISETP.NE.AND P0, PT, R32, 0x7ff00000, PT ;  /* 0x7ff000002000780c */ /* 0x000fe40003f05270 */
[----:B------:R-:W-:Y:S02]  /*2b20*/  LOP3.LUT R25, R5, 0x80000000, R9, 0x48, !PT ;  /* 0x8000000005197812 */ /* 0x000fe400078e4809 */
[----:B------:R-:W-:-:S13]  /*2b30*/  ISETP.EQ.OR P0, PT, R33, RZ, !P0 ;  /* 0x000000ff2100720c */ /* 0x000fda0004702670 */
[----:B------:R-:W-:Y:S01]  /*2b40*/  @P0 LOP3.LUT R4, R25, 0x7ff00000, RZ, 0xfc, !PT ;  /* 0x7ff0000019040812 */ /* 0x000fe200078efcff */
[----:B------:R-:W-:Y:S02]  /*2b50*/  @!P0 IMAD.MOV.U32 R24, RZ, RZ, RZ ;  /* 0x000000ffff188224 */ /* 0x000fe400078e00ff */
[----:B------:R-:W-:Y:S02]  /*2b60*/  @P0 IMAD.MOV.U32 R24, RZ, RZ, RZ ;  /* 0x000000ffff180224 */ /* 0x000fe400078e00ff */
[----:B------:R-:W-:Y:S01]  /*2b70*/  @P0 IMAD.MOV.U32 R25, RZ, RZ, R4 ;  /* 0x000000ffff190224 */ /* 0x000fe200078e0004 */
[----:B------:R-:W-:Y:S06]  /*2b80*/  BRA `(.L_x_26) ;  /* 0x0000000000147947 */ /* 0x000fec0003800000 */
.L_x_28:
[----:B------:R-:W-:Y:S02]  /*2b90*/  LOP3.LUT R25, R9, 0x80000, RZ, 0xfc, !PT ;  /* 0x0008000009197812 */ /* 0x000fe400078efcff */
[----:B------:R-:W-:Y:S01]  /*2ba0*/  MOV R24, R8 ;  /* 0x0000000800187202 */ /* 0x000fe20000000f00 */
[----:B------:R-:W-:Y:S06]  /*2bb0*/  BRA `(.L_x_26) ;  /* 0x0000000000087947 */ /* 0x000fec0003800000 */
.L_x_27:
[----:B------:R-:W-:Y:S01]  /*2bc0*/  LOP3.LUT R25, R5, 0x80000, RZ, 0xfc, !PT ;  /* 0x0008000005197812 */ /* 0x000fe200078efcff */
[----:B------:R-:W-:-:S07]  /*2bd0*/  IMAD.MOV.U32 R24, RZ, RZ, R4 ;  /* 0x000000ffff187224 */ /* 0x000fce00078e0004 */
.L_x_26:
[----:B------:R-:W-:Y:S02]  /*2be0*/  IMAD.MOV.U32 R31, RZ, RZ, 0x0 ;  /* 0x00000000ff1f7424 */ /* 0x000fe400078e00ff */
[----:B------:R-:W-:Y:S02]  /*2bf0*/  IMAD.MOV.U32 R4, RZ, RZ, R24 ;  /* 0x000000ffff047224 */ /* 0x000fe400078e0018 */
[----:B------:R-:W-:Y:S01]  /*2c00*/  IMAD.MOV.U32 R5, RZ, RZ, R25 ;  /* 0x000000ffff057224 */ /* 0x000fe200078e0019 */
[----:B------:R-:W-:Y:S06]  /*2c10*/  RET.REL.NODEC R30 `(kurtosis_many_series_one_param_f32) ;  /* 0xffffffd01ef87950 */ /* 0x000fec0003c3ffff */
.L_x_29:
[----:B------:R-:W-:-:S00]  /*2c20*/  BRA `(.L_x_29) ;  /* 0xfffffffc00fc7947 */ /* 0x000fc0000383ffff */
[----:B------:R-:W-:-:S00]  /*2c30*/  NOP ;  /* 0x0000000000007918 */ /* 0x000fc00000000000 */
        /* <DEDUP_REMOVED lines=12> */
.L_x_46:


//--------------------- .text.kurtosis_batch_f32  --------------------------
	.section	.text.kurtosis_batch_f32,"ax",@progbits
	.align	128
        .global         kurtosis_batch_f32
        .type           kurtosis_batch_f32,@function
        .size           kurtosis_batch_f32,(.L_x_48 - kurtosis_batch_f32)
        .other          kurtosis_batch_f32,@"STO_CUDA_ENTRY STV_DEFAULT"
kurtosis_batch_f32:
.text.kurtosis_batch_f32:
[----:B------:R-:W-:Y:S01]  /*0000*/  LDC R1, c[0x0][0x37c] ;  /* 0x0000df00ff017b82 */ /* 0x000fe20000000800 */
[----:B------:R-:W0:Y:S01]  /*0010*/  S2R R0, SR_CTAID.Y ;  /* 0x0000000000007919 */ /* 0x000e220000002600 */
[----:B------:R-:W0:Y:S02]  /*0020*/  LDCU UR4, c[0x0][0x3b8] ;  /* 0x00007700ff0477ac */ /* 0x000e240008000800 */
[----:B0-----:R-:W-:-:S13]  /*0030*/  ISETP.GE.AND P0, PT, R0, UR4, PT ;  /* 0x0000000400007c0c */ /* 0x001fda000bf06270 */
[----:B------:R-:W-:Y:S05]  /*0040*/  @P0 EXIT ;  /* 0x000000000000094d */ /* 0x000fea0003800000 */
[----:B------:R-:W0:Y:S01]  /*0050*/  LDC.64 R2, c[0x0][0x3b0] ;  /* 0x0000ec00ff027b82 */ /* 0x000e220000000a00 */
[----:B------:R-:W1:Y:S01]  /*0060*/  LDCU.64 UR4, c[0x0][0x358] ;  /* 0x00006b00ff0477ac */ /* 0x000e620008000a00 */
[----:B0-----:R-:W-:-:S06]  /*0070*/  IMAD.WIDE.U32 R2, R0, 0x4, R2 ;  /* 0x0000000400027825 */ /* 0x001fcc00078e0002 */
[----:B-1----:R-:W2:Y:S02]  /*0080*/  LDG.E.CONSTANT R2, desc[UR4][R2.64] ;  /* 0x0000000402027981 */ /* 0x002ea4000c1e9900 */
[----:B--2---:R-:W-:-:S13]  /*0090*/  ISETP.GE.AND P0, PT, R2, 0x1, PT ;  /* 0x000000010200780c */ /* 0x004fda0003f06270 */
[----:B------:R-:W-:Y:S05]  /*00a0*/  @!P0 EXIT ;  /* 0x000000000000894d */ /* 0x000fea0003800000 */
[----:B------:R-:W0:Y:S01]  /*00b0*/  I2F.F64.U32 R6, R2 ;  /* 0x0000000200067312 */ /* 0x000e220000201800 */
[----:B------:R-:W1:Y:S01]  /*00c0*/  S2R R3, SR_TID.X ;  /* 0x0000000000037919 */ /* 0x000e620000002100 */
[----:B------:R-:W1:Y:S06]  /*00d0*/  S2UR UR6, SR_CTAID.X ;  /* 0x00000000000679c3 */ /* 0x000e6c0000002500 */
[----:B0-----:R-:W0:Y:S01]  /*00e0*/  MUFU.RCP64H R9, R7 ;  /* 0x0000000700097308 */ /* 0x001e220000001800 */
[----:B------:R-:W-:-:S05]  /*00f0*/  VIADD R8, R7, 0x300402 ;  /* 0x0030040207087836 */ /* 0x000fca0000000000 */
[----:B------:R-:W-:Y:S01]  /*0100*/  FSETP.GEU.AND P0, PT, |R8|, 5.8789094863358348022e-39, PT ;  /* 0x004004020800780b */ /* 0x000fe20003f0e200 */
[----:B0-----:R-:W-:-:S08]  /*0110*/  DFMA R4, -R6, R8, 1 ;  /* 0x3ff000000604742b */ /* 0x001fd00000000108 */
[----:B------:R-:W-:Y:S02]  /*0120*/  DFMA R10, R4, R4, R4 ;  /* 0x00000004040a722b */ /* 0x000fe40000000004 */
[----:B------:R-:W1:Y:S06]  /*0130*/  LDC R4, c[0x0][0x360] ;  /* 0x0000d800ff047b82 */ /* 0x000e6c0000000800 */
[----:B------:R-:W-:-:S08]  /*0140*/  DFMA R10, R8, R10, R8 ;  /* 0x0000000a080a722b */ /* 0x000fd00000000008 */
[----:B------:R-:W-:-:S08]  /*0150*/  DFMA R12, -R6, R10, 1 ;  /* 0x3ff00000060c742b */ /* 0x000fd0000000010a */
[----:B------:R-:W-:Y:S01]  /*0160*/  DFMA R12, R10, R12, R10 ;  /* 0x0000000c0a0c722b */ /* 0x000fe2000000000a */
[----:B-1----:R-:W-:Y:S01]  /*0170*/  IMAD R3, R4, UR6, R3 ;  /* 0x0000000604037c24 */ /* 0x002fe2000f8e0203 */
[----:B------:R-:W-:Y:S09]  /*0180*/  @P0 BRA `(.L_x_30) ;  /* 0x0000000000100947 */ /* 0x000ff20003800000 */
[----:B------:R-:W-:Y:S02]  /*0190*/  LOP3.LUT R5, R7, 0x7fffffff, RZ, 0xc0, !PT ;  /* 0x7fffffff07057812 */ /* 0x000fe400078ec0ff */
[----:B------:R-:W-:-:S03]  /*01a0*/  MOV R8, 0x1d0 ;  /* 0x000001d000087802 */ /* 0x000fc60000000f00 */
[----:B------:R-:W-:-:S07]  /*01b0*/  VIADD R12, R5, 0xfff00000 ;  /* 0xfff00000050c7836 */ /* 0x000fce0000000000 */
[----:B------:R-:W-:Y:S05]  /*01c0*/  CALL.REL.NOINC `($__internal_2_$__cuda_sm20_dblrcp_rn_slowpath_v3) ;  /* 0x00000004008c7944 */ /* 0x000fea0003c00000 */
.L_x_30:
[----:B------:R-:W0:Y:S02]  /*01d0*/  LDCU UR6, c[0x0][0x3a8] ;  /* 0x00007500ff0677ac */ /* 0x000e240008000800 */
[----:B0-----:R-:W-:-:S13]  /*01e0*/  ISETP.GE.AND P0, PT, R3, UR6, PT ;  /* 0x0000000603007c0c */ /* 0x001fda000bf06270 */
[----:B------:R-:W-:Y:S05]  /*01f0*/  @P0 EXIT ;  /* 0x000000000000094d */ /* 0x000fea0003800000 */
[----:B------:R-:W0:Y:S01]  /*0200*/  LDC R5, c[0x0][0x3ac] ;  /* 0x0000eb00ff057b82 */ /* 0x000e220000000800 */
[----:B------:R-:W1:Y:S01]  /*0210*/  LDCU UR6, c[0x0][0x370] ;  /* 0x00006e00ff0677ac */ /* 0x000e620008000800 */
[----:B------:R-:W2:Y:S06]  /*0220*/  LDCU UR7, c[0x0][0x3a8] ;  /* 0x00007500ff0777ac */ /* 0x000eac0008000800 */
[----:B------:R-:W3:Y:S01]  /*0230*/  LDC.64 R10, c[0x0][0x3a0] ;  /* 0x0000e800ff0a7b82 */ /* 0x000ee20000000a00 */
[----:B------:R-:W4:Y:S07]  /*0240*/  LDCU.128 UR8, c[0x0][0x390] ;  /* 0x00007200ff0877ac */ /* 0x000f2e0008000c00 */
[----:B------:R-:W2:Y:S01]  /*0250*/  LDC.64 R8, c[0x0][0x3c0] ;  /* 0x0000f000ff087b82 */ /* 0x000ea20000000a00 */
[----:B-1----:R-:W-:Y:S01]  /*0260*/  IMAD R4, R4, UR6, RZ ;  /* 0x0000000604047c24 */ /* 0x002fe2000f8e02ff */
[----:B0---4-:R-:W-:-:S07]  /*0270*/  IADD3 R6, PT, PT, R2, -0x1, R5 ;  /* 0xffffffff02067810 */ /* 0x011fce0007ffe005 */
.L_x_35:
[----:B------:R-:W-:Y:S01]  /*0280*/  ISETP.GE.AND P0, PT, R3, R6, PT ;  /* 0x000000060300720c */ /* 0x000fe20003f06270 */
[----:B------:R-:W-:Y:S01]  /*0290*/  BSSY.RECONVERGENT B0, `(.L_x_31) ;  /* 0x000004f000007945 */ /* 0x000fe20003800200 */
[----:B0-----:R-:W-:-:S11]  /*02a0*/  IMAD.MOV.U32 R5, RZ, RZ, 0x7fffffff ;  /* 0x7fffffffff057424 */ /* 0x001fd600078e00ff */
[----:B------:R-:W-:Y:S05]  /*02b0*/  @!P0 BRA `(.L_x_32) ;  /* 0x0000000400308947 */ /* 0x000fea0003800000 */
[C---:B------:R-:W-:Y:S01]  /*02c0*/  IADD3 R23, PT, PT, R3.reuse, 0x1, -R2 ;  /* 0x0000000103177810 */ /* 0x040fe20007ffe802 */
[----:B---3--:R-:W-:-:S03]  /*02d0*/  IMAD.WIDE R14, R3, 0x4, R10 ;  /* 0x00000004030e7825 */ /* 0x008fc600078e020a */
[----:B------:R-:W-:-:S03]  /*02e0*/  VIMNMX R23, PT, PT, RZ, R23, !PT ;  /* 0x00000017ff177248 */ /* 0x000fc60007fe0100 */
[----:B------:R-:W3:Y:S02]  /*02f0*/  LDG.E.CONSTANT R14, desc[UR4][R14.64+0x4] ;  /* 0x000004040e0e7981 */ /* 0x000ee4000c1e9900 */
[----:B------:R-:W-:-:S06]  /*0300*/  IMAD.WIDE.U32 R16, R23, 0x4, R10 ;  /* 0x0000000417107825 */ /* 0x000fcc00078e000a */
[----:B------:R-:W3:Y:S02]  /*0310*/  LDG.E.CONSTANT R17, desc[UR4][R16.64] ;  /* 0x0000000410117981 */ /* 0x000ee4000c1e9900 */
[----:B---3--:R-:W-:-:S13]  /*0320*/  ISETP.NE.AND P0, PT, R14, R17, PT ;  /* 0x000000110e00720c */ /* 0x008fda0003f05270 */
[----:B------:R-:W-:Y:S05]  /*0330*/  @P0 BRA `(.L_x_32) ;  /* 0x0000000400100947 */ /* 0x000fea0003800000 */
[----:B------:R-:W0:Y:S08]  /*0340*/  LDC.64 R28, c[0x0][0x380] ;  /* 0x0000e000ff1c7b82 */ /* 0x000e300000000a00 */
[----:B------:R-:W1:Y:S01]  /*0350*/  LDC.64 R24, c[0x0][0x388] ;  /* 0x0000e200ff187b82 */ /* 0x000e620000000a00 */
[----:B0-----:R-:W-:-:S04]  /*0360*/  IMAD.WIDE R20, R3, 0x8, R28 ;  /* 0x0000000803147825 */ /* 0x001fc800078e021c */
[----:B------:R-:W-:Y:S01]  /*0370*/  IMAD.WIDE.U32 R28, R23, 0x8, R28 ;  /* 0x00000008171c7825 */ /* 0x000fe200078e001c */
[----:B------:R-:W3:Y:S03]  /*0380*/  LDG.E.64.CONSTANT R16, desc[UR4][R20.64+0x8] ;  /* 0x0000080414107981 */ /* 0x000ee6000c1e9b00 */
[--C-:B-1----:R-:W-:Y:S01]  /*0390*/  IMAD.WIDE R26, R3, 0x8, R24.reuse ;  /* 0x00000008031a7825 */ /* 0x102fe200078e0218 */
[----:B------:R-:W3:Y:S03]  /*03a0*/  LDG.E.64.CONSTANT R14, desc[UR4][R28.64] ;  /* 0x000000041c0e7981 */ /* 0x000ee6000c1e9b00 */
[----:B------:R-:W-:Y:S02]  /*03b0*/  IMAD.WIDE.U32 R24, R23, 0x8, R24 ;  /* 0x0000000817187825 */ /* 0x000fe400078e0018 */
[----:B------:R-:W4:Y:S04]  /*03c0*/  LDG.E.64.CONSTANT R26, desc[UR4][R26.64+0x8] ;  /* 0x000008041a1a7981 */ /* 0x000f28000c1e9b00 */
[----:B------:R-:W4:Y:S01]  /*03d0*/  LDG.E.64.CONSTANT R24, desc[UR4][R24.64] ;  /* 0x0000000418187981 */ /* 0x000f22000c1e9b00 */
[----:B---3--:R-:W-:-:S08]  /*03e0*/  DADD R14, R16, -R14 ;  /* 0x00000000100e7229 */ /* 0x008fd0000000080e */
[----:B------:R-:W-:Y:S02]  /*03f0*/  DMUL R14, R14, R12 ;  /* 0x0000000c0e0e7228 */ /* 0x000fe40000000000 */
[----:B----4-:R-:W-:-:S06]  /*0400*/  DADD R16, R26, -R24 ;  /* 0x000000001a107229 */ /* 0x010fcc0000000818 */
[----:B------:R-:W-:Y:S02]  /*0410*/  DMUL R18, R14, R14 ;  /* 0x0000000e0e127228 */ /* 0x000fe40000000000 */
[----:B------:R-:W-:-:S08]  /*0420*/  DMUL R16, R16, R12 ;  /* 0x0000000c10107228 */ /* 0x000fd00000000000 */
[----:B------:R-:W-:-:S08]  /*0430*/  DADD R20, R16, -R18 ;  /* 0x0000000010147229 */ /* 0x000fd00000000812 */
[----:B------:R-:W-:-:S14]  /*0440*/  DSETP.GT.AND P0, PT, R20, RZ, PT ;  /* 0x000000ff1400722a */ /* 0x000fdc0003f04000 */
[----:B------:R-:W-:Y:S05]  /*0450*/  @!P0 BRA `(.L_x_32) ;  /* 0x0000000000c88947 */ /* 0x000fea0003800000 */
[----:B------:R-:W-:Y:S01]  /*0460*/  IMAD.SHL.U32 R7, R23, 0x8, RZ ;  /* 0x0000000817077824 */ /* 0x000fe200078e00ff */
[----:B------:R-:W-:Y:S01]  /*0470*/  SHF.R.S32.HI R28, RZ, 0x1f, R3 ;  /* 0x0000001fff1c7819 */ /* 0x000fe20000011403 */
[C---:B------:R-:W-:Y:S01]  /*0480*/  IMAD.SHL.U32 R27, R3.reuse, 0x8, RZ ;  /* 0x00000008031b7824 */ /* 0x040fe200078e00ff */
[----:B------:R-:W-:Y:S02]  /*0490*/  SHF.R.U32.HI R26, RZ, 0x1d, R23 ;  /* 0x0000001dff1a7819 */ /* 0x000fe40000011617 */
[----:B------:R-:W-:Y:S02]  /*04a0*/  SHF.L.U64.HI R28, R3, 0x3, R28 ;  /* 0x00000003031c7819 */ /* 0x000fe4000001021c */
[----:B------:R-:W-:Y:S02]  /*04b0*/  IADD3 R22, P1, PT, R7, UR8, RZ ;  /* 0x0000000807167c10 */ /* 0x000fe4000ff3e0ff */
[----:B------:R-:W-:Y:S02]  /*04c0*/  IADD3 R24, P0, PT, R27, UR8, RZ ;  /* 0x000000081b187c10 */ /* 0x000fe4000ff1e0ff */
[----:B------:R-:W-:-:S02]  /*04d0*/  IADD3.X R23, PT, PT, R26, UR9, RZ, P1, !PT ;  /* 0x000000091a177c10 */ /* 0x000fc40008ffe4ff */
[----:B------:R-:W-:-:S04]  /*04e0*/  IADD3.X R25, PT, PT, R28, UR9, RZ, P0, !PT ;  /* 0x000000091c197c10 */ /* 0x000fc800087fe4ff */
[----:B------:R-:W3:Y:S04]  /*04f0*/  LDG.E.64.CONSTANT R22, desc[UR4][R22.64] ;  /* 0x0000000416167981 */ /* 0x000ee8000c1e9b00 */
[----:B------:R-:W3:Y:S01]  /*0500*/  LDG.E.64.CONSTANT R24, desc[UR4][R24.64+0x8] ;  /* 0x0000080418187981 */ /* 0x000ee2000c1e9b00 */
[----:B------:R-:W-:-:S04]  /*0510*/  IADD3 R30, P0, PT, R27, UR10, RZ ;  /* 0x0000000a1b1e7c10 */ /* 0x000fc8000ff1e0ff */
[----:B------:R-:W-:-:S06]  /*0520*/  IADD3.X R31, PT, PT, R28, UR11, RZ, P0, !PT ;  /* 0x0000000b1c1f7c10 */ /* 0x000fcc00087fe4ff */
[----:B------:R-:W4:Y:S01]  /*0530*/  LDG.E.64.CONSTANT R30, desc[UR4][R30.64+0x8] ;  /* 0x000008041e1e7981 */ /* 0x000f22000c1e9b00 */
[----:B---3--:R-:W-:Y:S01]  /*0540*/  DADD R22, R24, -R22 ;  /* 0x0000000018167229 */ /* 0x008fe20000000816 */
[----:B------:R-:W-:-:S04]  /*0550*/  IADD3 R24, P1, PT, R7, UR10, RZ ;  /* 0x0000000a07187c10 */ /* 0x000fc8000ff3e0ff */
[----:B------:R-:W-:-:S05]  /*0560*/  IADD3.X R25, PT, PT, R26, UR11, RZ, P1, !PT ;  /* 0x0000000b1a197c10 */ /* 0x000fca0008ffe4ff */
[----:B------:R-:W4:Y:S01]  /*0570*/  LDG.E.64.CONSTANT R26, desc[UR4][R24.64] ;  /* 0x00000004181a7981 */ /* 0x000f22000c1e9b00 */
[----:B------:R-:W-:Y:S02]  /*0580*/  DMUL R14, R14, -4 ;  /* 0xc01000000e0e7828 */ /* 0x000fe40000000000 */
[----:B------:R-:W-:Y:S02]  /*0590*/  DMUL R28, R22, R12 ;  /* 0x0000000c161c7228 */ /* 0x000fe40000000000 */
[----:B------:R-:W-:-:S06]  /*05a0*/  DMUL R20, R20, R20 ;  /* 0x0000001414147228 */ /* 0x000fcc0000000000 */
[----:B------:R-:W-:Y:S02]  /*05b0*/  DMUL R28, R28, R14 ;  /* 0x0000000e1c1c7228 */ /* 0x000fe40000000000 */
[----:B------:R-:W-:Y:S02]  /*05c0*/  DMUL R14, R18, 6 ;  /* 0x40180000120e7828 */ /* 0x000fe40000000000 */
[----:B------:R-:W-:Y:S02]  /*05d0*/  DSETP.GT.AND P0, PT, R20, RZ, PT ;  /* 0x000000ff1400722a */ /* 0x000fe40003f04000 */
[----:B------:R-:W-:Y:S02]  /*05e0*/  DMUL R18, R18, R18 ;  /* 0x0000001212127228 */ /* 0x000fe40000000000 */
[----:B----4-:R-:W-:-:S08]  /*05f0*/  DADD R26, R30, -R26 ;  /* 0x000000001e1a7229 */ /* 0x010fd0000000081a */
[----:B------:R-:W-:-:S08]  /*0600*/  DFMA R26, R26, R12, R28 ;  /* 0x0000000c1a1a722b */ /* 0x000fd0000000001c */
[----:B------:R-:W-:-:S08]  /*0610*/  DFMA R14, R16, R14, R26 ;  /* 0x0000000e100e722b */ /* 0x000fd0000000001a */
[----:B------:R-:W-:Y:S01]  /*0620*/  DFMA R18, R18, -3, R14 ;  /* 0xc00800001212782b */ /* 0x000fe2000000000e */
[----:B------:R-:W-:Y:S10]  /*0630*/  @!P0 BRA `(.L_x_32) ;  /* 0x0000000000508947 */ /* 0x000ff40003800000 */
[----:B------:R-:W0:Y:S01]  /*0640*/  MUFU.RCP64H R15, R21 ;  /* 0x00000015000f7308 */ /* 0x000e220000001800 */
[----:B------:R-:W-:Y:S01]  /*0650*/  IMAD.MOV.U32 R14, RZ, RZ, 0x1 ;  /* 0x00000001ff0e7424 */ /* 0x000fe200078e00ff */
[----:B------:R-:W-:Y:S01]  /*0660*/  FSETP.GEU.AND P1, PT, |R19|, 6.5827683646048100446e-37, PT ;  /* 0x036000001300780b */ /* 0x000fe20003f2e200 */
[----:B------:R-:W-:Y:S04]  /*0670*/  BSSY.RECONVERGENT B1, `(.L_x_33) ;  /* 0x000000e000017945 */ /* 0x000fe80003800200 */
        /* <DEDUP_REMOVED lines=11> */
[----:B------:R-:W-:-:S07]  /*0730*/  MOV R28, 0x750 ;  /* 0x00000750001c7802 */ /* 0x000fce0000000f00 */
[----:B--2---:R-:W-:Y:S05]  /*0740*/  CALL.REL.NOINC `($__internal_3_$__cuda_sm20_div_rn_f64_full) ;  /* 0x0000000000c87944 */ /* 0x004fea0003c00000 */
.L_x_34:
[----:B--2---:R-:W-:Y:S05]  /*0750*/  BSYNC.RECONVERGENT B1 ;  /* 0x0000000000017941 */ /* 0x004fea0003800200 */
.L_x_33:
[----:B------:R-:W-:-:S06]  /*0760*/  DADD R14, R14, -3 ;  /* 0xc00800000e0e7429 */ /* 0x000fcc0000000000 */
[----:B------:R0:W1:Y:S05]  /*0770*/  F2F.F32.F64 R5, R14 ;  /* 0x0000000e00057310 */ /* 0x00006a0000301000 */
.L_x_32:
[----:B--2---:R-:W-:Y:S05]  /*0780*/  BSYNC.RECONVERGENT B0 ;  /* 0x0000000000007941 */ /* 0x004fea0003800200 */
.L_x_31:
[--C-:B0-----:R-:W-:Y:S02]  /*0790*/  IMAD R15, R0, UR7, R3.reuse ;  /* 0x00000007000f7c24 */ /* 0x101fe4000f8e0203 */
[----:B------:R-:W-:Y:S02]  /*07a0*/  IMAD.IADD R3, R4, 0x1, R3 ;  /* 0x0000000104037824 */ /* 0x000fe400078e0203 */
[----:B------:R-:W-:-:S03]  /*07b0*/  IMAD.WIDE R14, R15, 0x4, R8 ;  /* 0x000000040f0e7825 */ /* 0x000fc600078e0208 */
[----:B------:R-:W-:Y:S02]  /*07c0*/  ISETP.GE.AND P0, PT, R3, UR7, PT ;  /* 0x0000000703007c0c */ /* 0x000fe4000bf06270 */
[----:B-1----:R0:W-:Y:S11]  /*07d0*/  STG.E desc[UR4][R14.64], R5 ;  /* 0x000000050e007986 */ /* 0x0021f6000c101904 */
[----:B------:R-:W-:Y:S05]  /*07e0*/  @!P0 BRA `(.L_x_35) ;  /* 0xfffffff800a48947 */ /* 0x000fea000383ffff */
[----:B------:R-:W-:Y:S05]  /*07f0*/  EXIT ;  /* 0x000000000000794d */ /* 0x000fea0003800000 */
        .weak           $__internal_2_$__cuda_sm20_dblrcp_rn_slowpath_v3
        .type           $__internal_2_$__cuda_sm20_dblrcp_rn_slowpath_v3,@function
        .size           $__internal_2_$__cuda_sm20_dblrcp_rn_slowpath_v3,($__internal_3_$__cuda_sm20_div_rn_f64_full - $__internal_2_$__cuda_sm20_dblrcp_rn_slowpath_v3)
$__internal_2_$__cuda_sm20_dblrcp_rn_slowpath_v3:
[----:B------:R-:W-:-:S14]  /*0800*/  DSETP.GTU.AND P0, PT, |R6|, +INF , PT ;  /* 0x7ff000000600742a */ /* 0x000fdc0003f0c200 */
[----:B------:R-:W-:Y:S05]  /*0810*/  @P0 BRA `(.L_x_36) ;  /* 0x00000000007c0947 */ /* 0x000fea0003800000 */
[----:B------:R-:W-:-:S05]  /*0820*/  LOP3.LUT R5, R7, 0x7fffffff, RZ, 0xc0, !PT ;  /* 0x7fffffff07057812 */ /* 0x000fca00078ec0ff */
[----:B------:R-:W-:-:S05]  /*0830*/  VIADD R9, R5, 0xffffffff ;  /* 0xffffffff05097836 */ /* 0x000fca0000000000 */
        /* <DEDUP_REMOVED lines=19> */
.L_x_38:
        /* <DEDUP_REMOVED lines=10> */
.L_x_36:
[----:B------:R-:W-:Y:S01]  /*0a10*/  LOP3.LUT R11, R7, 0x80000, RZ, 0xfc, !PT ;  /* 0x00080000070b7812 */ /* 0x000fe200078efcff */
[----:B------:R-:W-:-:S07]  /*0a20*/  IMAD.MOV.U32 R10, RZ, RZ, R6 ;  /* 0x000000ffff0a7224 */ /* 0x000fce00078e0006 */
.L_x_37:
[----:B------:R-:W-:Y:S02]  /*0a30*/  IMAD.MOV.U32 R9, RZ, RZ, 0x0 ;  /* 0x00000000ff097424 */ /* 0x000fe400078e00ff */
[----:B------:R-:W-:Y:S02]  /*0a40*/  IMAD.MOV.U32 R12, RZ, RZ, R10 ;  /* 0x000000ffff0c7224 */ /* 0x000fe400078e000a */
[----:B------:R-:W-:Y:S01]  /*0a50*/  IMAD.MOV.U32 R13, RZ, RZ, R11 ;  /* 0x000000ffff0d7224 */ /* 0x000fe200078e000b */
[----:B------:R-:W-:Y:S06]  /*0a60*/  RET.REL.NODEC R8 `(kurtosis_batch_f32) ;  /* 0xfffffff408647950 */ /* 0x000fec0003c3ffff */
        .weak           $__internal_3_$__cuda_sm20_div_rn_f64_full
        .type           $__internal_3_$__cuda_sm20_div_rn_f64_full,@function
        .size           $__internal_3_$__cuda_sm20_div_rn_f64_full,(.L_x_48 - $__internal_3_$__cuda_sm20_div_rn_f64_full)
$__internal_3_$__cuda_sm20_div_rn_f64_full:
[----:B------:R-:W-:Y:S01]  /*0a70*/  IMAD.MOV.U32 R15, RZ, RZ, R19 ;  /* 0x000000ffff0f7224 */ /* 0x000fe200078e0013 */
[C---:B------:R-:W-:Y:S01]  /*0a80*/  FSETP.GEU.AND P0, PT, |R21|.reuse, 1.469367938527859385e-39, PT ;  /* 0x001000001500780b */ /* 0x040fe20003f0e200 */
[----:B------:R-:W-:Y:S01]  /*0a90*/  IMAD.MOV.U32 R16, RZ, RZ, R20 ;  /* 0x000000ffff107224 */ /* 0x000fe200078e0014 */
[----:B------:R-:W-:Y:S01]  /*0aa0*/  LOP3.LUT R26, R21, 0x800fffff, RZ, 0xc0, !PT ;  /* 0x800fffff151a7812 */ /* 0x000fe200078ec0ff */
[----:B------:R-:W-:Y:S01]  /*0ab0*/  IMAD.MOV.U32 R17, RZ, RZ, R21 ;  /* 0x000000ffff117224 */ /* 0x000fe200078e0015 */
[C---:B------:R-:W-:Y:S01]  /*0ac0*/  FSETP.GEU.AND P2, PT, |R15|.reuse, 1.469367938527859385e-39, PT ;  /* 0x001000000f00780b */ /* 0x040fe20003f4e200 */
[----:B------:R-:W-:Y:S01]  /*0ad0*/  IMAD.MOV.U32 R14, RZ, RZ, R18 ;  /* 0x000000ffff0e7224 */ /* 0x000fe200078e0012 */
[----:B------:R-:W-:Y:S01]  /*0ae0*/  LOP3.LUT R27, R26, 0x3ff00000, RZ, 0xfc, !PT ;  /* 0x3ff000001a1b7812 */ /* 0x000fe200078efcff */
[----:B------:R-:W-:Y:S01]  /*0af0*/  IMAD.MOV.U32 R26, RZ, RZ, R20 ;  /* 0x000000ffff1a7224 */ /* 0x000fe200078e0014 */
[----:B------:R-:W-:Y:S01]  /*0b00*/  LOP3.LUT R5, R15, 0x7ff00000, RZ, 0xc0, !PT ;  /* 0x7ff000000f057812 */ /* 0x000fe200078ec0ff */
[----:B------:R-:W-:Y:S01]  /*0b10*/  IMAD.MOV.U32 R7, RZ, RZ, 0x1ca00000 ;  /* 0x1ca00000ff077424 */ /* 0x000fe200078e00ff */
[----:B------:R-:W-:Y:S01]  /*0b20*/  LOP3.LUT R30, R21, 0x7ff00000, RZ, 0xc0, !PT ;  /* 0x7ff00000151e7812 */ /* 0x000fe200078ec0ff */
[----:B------:R-:W-:Y:S01]  /*0b30*/  IMAD.MOV.U32 R20, RZ, RZ, 0x1 ;  /* 0x00000001ff147424 */ /* 0x000fe200078e00ff */
[----:B------:R-:W-:Y:S01]  /*0b40*/  BSSY.RECONVERGENT B2, `(.L_x_39) ;  /* 0x000004e000027945 */ /* 0x000fe20003800200 */
[----:B------:R-:W-:Y:S01]  /*0b50*/  @!P0 DMUL R26, R16, 8.98846567431157953865e+307 ;  /* 0x7fe00000101a8828 */ /* 0x000fe20000000000 */
[----:B------:R-:W-:-:S03]  /*0b60*/  ISETP.GE.U32.AND P1, PT, R5, R30, PT ;  /* 0x0000001e0500720c */ /* 0x000fc60003f26070 */
[----:B------:R-:W-:Y:S01]  /*0b70*/  @!P2 LOP3.LUT R18, R17, 0x7ff00000, RZ, 0xc0, !PT ;  /* 0x7ff000001112a812 */ /* 0x000fe200078ec0ff */
[----:B------:R-:W-:Y:S01]  /*0b80*/  @!P2 IMAD.MOV.U32 R22, RZ, RZ, RZ ;  /* 0x000000ffff16a224 */ /* 0x000fe200078e00ff */
[----:B------:R-:W0:Y:S01]  /*0b90*/  MUFU.RCP64H R21, R27 ;  /* 0x0000001b00157308 */ /* 0x000e220000001800 */
[----:B------:R-:W-:Y:S02]  /*0ba0*/  SEL R19, R7, 0x63400000, !P1 ;  /* 0x6340000007137807 */ /* 0x000fe40004800000 */
[----:B------:R-:W-:Y:S01]  /*0bb0*/  @!P2 ISETP.GE.U32.AND P3, PT, R5, R18, PT ;  /* 0x000000120500a20c */ /* 0x000fe20003f66070 */
[----:B------:R-:W-:Y:S01]  /*0bc0*/  IMAD.MOV.U32 R18, RZ, RZ, R14 ;  /* 0x000000ffff127224 */ /* 0x000fe200078e000e */
[----:B------:R-:W-:Y:S02]  /*0bd0*/  LOP3.LUT R19, R19, 0x800fffff, R15, 0xf8, !PT ;  /* 0x800fffff13137812 */ /* 0x000fe400078ef80f */
[----:B------:R-:W-:Y:S02]  /*0be0*/  @!P2 SEL R23, R7, 0x63400000, !P3 ;  /* 0x634000000717a807 */ /* 0x000fe40005800000 */
[----:B------:R-:W-:-:S02]  /*0bf0*/  @!P0 LOP3.LUT R30, R27, 0x7ff00000, RZ, 0xc0, !PT ;  /* 0x7ff000001b1e8812 */ /* 0x000fc400078ec0ff */
[----:B------:R-:W-:-:S04]  /*0c00*/  @!P2 LOP3.LUT R23, R23, 0x80000000, R15, 0xf8, !PT ;  /* 0x800000001717a812 */ /* 0x000fc800078ef80f */
[----:B------:R-:W-:-:S06]  /*0c10*/  @!P2 LOP3.LUT R23, R23, 0x100000, RZ, 0xfc, !PT ;  /* 0x001000001717a812 */ /* 0x000fcc00078efcff */
[----:B------:R-:W-:Y:S02]  /*0c20*/  @!P2 DFMA R18, R18, 2, -R22 ;  /* 0x400000001212a82b */ /* 0x000fe40000000816 */
[----:B0-----:R-:W-:-:S08]  /*0c30*/  DFMA R22, R20, -R26, 1 ;  /* 0x3ff000001416742b */ /* 0x001fd0000000081a */
[----:B------:R-:W-:-:S08]  /*0c40*/  DFMA R22, R22, R22, R22 ;  /* 0x000000161616722b */ /* 0x000fd00000000016 */
[----:B------:R-:W-:-:S08]  /*0c50*/  DFMA R22, R20, R22, R20 ;  /* 0x000000161416722b */ /* 0x000fd00000000014 */
[----:B------:R-:W-:-:S08]  /*0c60*/  DFMA R20, R22, -R26, 1 ;  /* 0x3ff000001614742b */ /* 0x000fd0000000081a */
[----:B------:R-:W-:-:S08]  /*0c70*/  DFMA R20, R22, R20, R22 ;  /* 0x000000141614722b */ /* 0x000fd00000000016 */
[----:B------:R-:W-:-:S08]  /*0c80*/  DMUL R22, R20, R18 ;  /* 0x0000001214167228 */ /* 0x000fd00000000000 */
[----:B------:R-:W-:-:S08]  /*0c90*/  DFMA R24, R22, -R26, R18 ;  /* 0x8000001a1618722b */ /* 0x000fd00000000012 */
[----:B------:R-:W-:Y:S01]  /*0ca0*/  DFMA R24, R20, R24, R22 ;  /* 0x000000181418722b */ /* 0x000fe20000000016 */
[----:B------:R-:W-:Y:S01]  /*0cb0*/  IMAD.MOV.U32 R22, RZ, RZ, R5 ;  /* 0x000000ffff167224 */ /* 0x000fe200078e0005 */
[----:B------:R-:W-:-:S05]  /*0cc0*/  @!P2 LOP3.LUT R22, R19, 0x7ff00000, RZ, 0xc0, !PT ;  /* 0x7ff000001316a812 */ /* 0x000fca00078ec0ff */
[----:B------:R-:W-:-:S05]  /*0cd0*/  VIADD R20, R22, 0xffffffff ;  /* 0xffffffff16147836 */ /* 0x000fca0000000000 */
[----:B------:R-:W-:Y:S01]  /*0ce0*/  ISETP.GT.U32.AND P0, PT, R20, 0x7feffffe, PT ;  /* 0x7feffffe1400780c */ /* 0x000fe20003f04070 */
[----:B------:R-:W-:-:S05]  /*0cf0*/  VIADD R20, R30, 0xffffffff ;  /* 0xffffffff1e147836 */ /* 0x000fca0000000000 */
[----:B------:R-:W-:-:S13]  /*0d00*/  ISETP.GT.U32.OR P0, PT, R20, 0x7feffffe, P0 ;  /* 0x7feffffe1400780c */ /* 0x000fda0000704470 */
[----:B------:R-:W-:Y:S05]  /*0d10*/  @P0 BRA `(.L_x_40) ;  /* 0x00000000006c0947 */ /* 0x000fea0003800000 */
[----:B------:R-:W-:-:S04]  /*0d20*/  LOP3.LUT R20, R17, 0x7ff00000, RZ, 0xc0, !PT ;  /* 0x7ff0000011147812 */ /* 0x000fc800078ec0ff */
[CC--:B------:R-:W-:Y:S02]  /*0d30*/  VIADDMNMX R14, R5.reuse, -R20.reuse, 0xb9600000, !PT ;  /* 0xb9600000050e7446 */ /* 0x0c0fe40007800914 */
[----:B------:R-:W-:Y:S02]  /*0d40*/  ISETP.GE.U32.AND P0, PT, R5, R20, PT ;  /* 0x000000140500720c */ /* 0x000fe40003f06070 */
[----:B------:R-:W-:Y:S02]  /*0d50*/  VIMNMX R5, PT, PT, R14, 0x46a00000, PT ;  /* 0x46a000000e057848 */ /* 0x000fe40003fe0100 */
[----:B------:R-:W-:-:S05]  /*0d60*/  SEL R14, R7, 0x63400000, !P0 ;  /* 0x63400000070e7807 */ /* 0x000fca0004000000 */
[----:B------:R-:W-:Y:S02]  /*0d70*/  IMAD.IADD R5, R5, 0x1, -R14 ;  /* 0x0000000105057824 */ /* 0x000fe400078e0a0e */
[----:B------:R-:W-:Y:S02]  /*0d80*/  IMAD.MOV.U32 R14, RZ, RZ, RZ ;  /* 0x000000ffff0e7224 */ /* 0x000fe400078e00ff */
        /* <DEDUP_REMOVED lines=11> */
[----:B------:R-:W-:Y:S01]  /*0e40*/  DMUL.RP R14, R24, R14 ;  /* 0x0000000e180e7228 */ /* 0x000fe20000008000 */
[----:B------:R-:W-:Y:S01]  /*0e50*/  IMAD.MOV.U32 R16, RZ, RZ, RZ ;  /* 0x000000ffff107224 */ /* 0x000fe200078e00ff */
[----:B------:R-:W-:-:S05]  /*0e60*/  IADD3 R5, PT, PT, -R5, -0x43300000, RZ ;  /* 0xbcd0000005057810 */ /* 0x000fca0007ffe1ff */
[----:B------:R-:W-:-:S03]  /*0e70*/  DFMA R16, R20, -R16, R24 ;  /* 0x800000101410722b */ /* 0x000fc60000000018 */
[----:B------:R-:W-:-:S07]  /*0e80*/  LOP3.LUT R7, R15, R7, RZ, 0x3c, !PT ;  /* 0x000000070f077212 */ /* 0x000fce00078e3cff */
[----:B------:R-:W-:-:S04]  /*0e90*/  FSETP.NEU.AND P0, PT, |R17|, R5, PT ;  /* 0x000000051100720b */ /* 0x000fc80003f0d200 */
[----:B------:R-:W-:Y:S02]  /*0ea0*/  FSEL R20, R14, R20, !P0 ;  /* 0x000000140e147208 */ /* 0x000fe40004000000 */
[----:B------:R-:W-:Y:S01]  /*0eb0*/  FSEL R21, R7, R21, !P0 ;  /* 0x0000001507157208 */ /* 0x000fe20004000000 */
[----:B------:R-:W-:Y:S06]  /*0ec0*/  BRA `(.L_x_41) ;  /* 0x0000000000547947 */ /* 0x000fec0003800000 */
.L_x_40:
        /* <DEDUP_REMOVED lines=16> */
.L_x_43:
[----:B------:R-:W-:Y:S01]  /*0fd0*/  LOP3.LUT R21, R17, 0x80000, RZ, 0xfc, !PT ;  /* 0x0008000011157812 */ /* 0x000fe200078efcff */
[----:B------:R-:W-:Y:S01]  /*0fe0*/  IMAD.MOV.U32 R20, RZ, RZ, R16 ;  /* 0x000000ffff147224 */ /* 0x000fe200078e0010 */
[----:B------:R-:W-:Y:S06]  /*0ff0*/  BRA `(.L_x_41) ;  /* 0x0000000000087947 */ /* 0x000fec0003800000 */
.L_x_42:
[----:B------:R-:W-:Y:S01]  /*1000*/  LOP3.LUT R21, R15, 0x80000, RZ, 0xfc, !PT ;  /* 0x000800000f157812 */ /* 0x000fe200078efcff */
[----:B------:R-:W-:-:S07]  /*1010*/  IMAD.MOV.U32 R20, RZ, RZ, R14 ;  /* 0x000000ffff147224 */ /* 0x000fce00078e000e */
.L_x_41:
[----:B------:R-:W-:Y:S05]  /*1020*/  BSYNC.RECONVERGENT B2 ;  /* 0x0000000000027941 */ /* 0x000fea0003800200 */
.L_x_39:
[----:B------:R-:W-:Y:S02]  /*1030*/  IMAD.MOV.U32 R29, RZ, RZ, 0x0 ;  /* 0x00000000ff1d7424 */ /* 0x000fe400078e00ff */
[----:B------:R-:W-:Y:S02]  /*1040*/  IMAD.MOV.U32 R14, RZ, RZ, R20 ;  /* 0x000000ffff0e7224 */ /* 0x000fe400078e0014 */
[----:B------:R-:W-:Y:S01]  /*1050*/  IMAD.MOV.U32 R15, RZ, RZ, R21 ;  /* 0x000000ffff0f7224 */ /* 0x000fe200078e0015 */
[----:B------:R-:W-:Y:S06]  /*1060*/  RET.REL.NODEC R28 `(kurtosis_batch_f32) ;  /* 0xffffffec1ce47950 */ /* 0x000fec0003c3ffff */
.L_x_44:
        /* <DEDUP_REMOVED lines=9> */
.L_x_48:


//--------------------- .nv.shared.reserved.0     --------------------------
	.section	.nv.shared.reserved.0,"aw",@nobits
	.weak		__nv_reservedSMEM_offset_0_alias
	.size		__nv_reservedSMEM_offset_0_alias, 0, 64
	.other		__nv_reservedSMEM_offset_0_alias,@"STO_CUDA_RESERVED_SHARED STV_DEFAULT"
__nv_reservedSMEM_offset_0_alias:
	.zero		0
	.zero		64


//--------------------- .nv.constant0.kurtosis_many_series_one_param_f32 --------------------------
	.section	.nv.constant0.kurtosis_many_series_one_param_f32,"a",@progbits
	.sectionflags	@""
	.align	4
.nv.constant0.kurtosis_many_series_one_param_f32:
	.zero		936


//--------------------- .nv.constant0.kurtosis_batch_f32 --------------------------
	.section	.nv.constant0.kurtosis_batch_f32,"a",@progbits
	.sectionflags	@""
	.align	4
.nv.constant0.kurtosis_batch_f32:
	.zero		968


//--------------------- SYMBOLS --------------------------

	.type		.nv.reservedSmem.offset0,@object
	.size		.nv.reservedSmem.offset0,0x4
